// auto-generated by cutlass_sweep.gemm — config: {"arch": "sm_90", "cluster_m": 1, "cluster_n": 1, "dtype": "tf32", "dtype_b": "tf32", "layout": "nt", "stages": 0, "tile_k": 128, "tile_m": 64, "tile_n": 64}
#include "cutlass/cutlass.h"
#include "cutlass/gemm/collective/collective_builder.hpp"
#include "cutlass/gemm/device/gemm_universal_adapter.h"
#include "cutlass/gemm/kernel/gemm_universal.hpp"
#include "cutlass/epilogue/collective/collective_builder.hpp"

using ElemA = cutlass::tfloat32_t;
using ElemB = cutlass::tfloat32_t;
using ElemCD = cutlass::tfloat32_t;
using Acc  = float;
using TileShape    = cute::Shape<cute::_64, cute::_64, cute::_128>;
using ClusterShape = cute::Shape<cute::_1, cute::_1, cute::_1>;

using CollectiveEpilogue = typename cutlass::epilogue::collective::CollectiveBuilder<
    cutlass::arch::Sm90, cutlass::arch::OpClassTensorOp,
    TileShape, ClusterShape,
    cutlass::epilogue::collective::EpilogueTileAuto,
    Acc, Acc,
    ElemCD, cutlass::layout::RowMajor, 128 / cutlass::sizeof_bits<ElemCD>::value,
    ElemCD, cutlass::layout::RowMajor, 128 / cutlass::sizeof_bits<ElemCD>::value,
    cutlass::epilogue::collective::EpilogueScheduleAuto
  >::CollectiveOp;

using CollectiveMainloop = typename cutlass::gemm::collective::CollectiveBuilder<
    cutlass::arch::Sm90, cutlass::arch::OpClassTensorOp,
    ElemA, cutlass::layout::RowMajor, 128 / cutlass::sizeof_bits<ElemA>::value,
    ElemB, cutlass::layout::ColumnMajor, 128 / cutlass::sizeof_bits<ElemB>::value,
    Acc,
    TileShape, ClusterShape,
    cutlass::gemm::collective::StageCountAutoCarveout<static_cast<int>(sizeof(typename CollectiveEpilogue::SharedStorage))>,
    cutlass::gemm::collective::KernelScheduleAuto
  >::CollectiveOp;

using GemmKernel = cutlass::gemm::kernel::GemmUniversal<
    cute::Shape<int,int,int,int>,
    CollectiveMainloop,
    CollectiveEpilogue
>;
using Gemm = cutlass::gemm::device::GemmUniversalAdapter<GemmKernel>;

// Force the device kernel symbol into the cubin without needing a host main.
auto* _anchor = &cutlass::device_kernel<GemmKernel>;


// ===== COMPILED SASS (sm_90a) =====

	.target	sm_90a

	.elftype	@"ET_EXEC"


//--------------------- .note.nv.tkinfo           --------------------------
	.section	.note.nv.tkinfo,"",@"SHT_NOTE"
	.sectionflags	@"SHF_NOTE_NV_TKINFO"
	.tkinfo
        /*0018*/ 	.word	0x00000002
        /*0030*/ 	.string	""
        /*0030*/ 	.string	"ptxas"
        /*0030*/ 	.string	"Cuda compilation tools, release 13.0, V13.0.88"
        /*0030*/ 	.string	"Build cuda_13.0.r13.0/compiler.36424714_0"
        /*0030*/ 	.string	"-arch sm_90a -m 64 "



//--------------------- .note.nv.cuinfo           --------------------------
	.section	.note.nv.cuinfo,"",@"SHT_NOTE"
	.sectionflags	@"SHF_NOTE_NV_CUINFO"
        /*0018*/ 	.short	0x0002
        /*001a*/ 	.short	0x005a
        /*001c*/ 	.short	0x0082
	.zero		2


//--------------------- .nv.info                  --------------------------
	.section	.nv.info,"",@"SHT_CUDA_INFO"
	.align	4


	//----- nvinfo : EIATTR_REGCOUNT
	.align		4
        /*0000*/ 	.byte	0x04, 0x2f
        /*0002*/ 	.short	(.L_15 - .L_14)
	.align		4
.L_14:
        /*0004*/ 	.word	index@(_ZN7cutlass13device_kernelINS_4gemm6kernel13GemmUniversalIN4cute5tupleIJiiiiEEENS1_10collective13CollectiveMmaINS1_34MainloopSm90TmaGmmaWarpSpecializedILi3ENS5_IJNS4_1CILi1EEESB_SB_EEENS1_32KernelTmaWarpSpecializedPingpongEEENS5_IJNSA_ILi64EEESF_NSA_ILi128EEEEEENS_10tfloat32_tENS5_IJlSB_lEEESI_SJ_NS4_8TiledMMAINS4_8MMA_AtomIJNS4_4SM904GMMA29MMA_64x64x8_F32TF32TF32_SS_TNILNSN_7ScaleInE1ELSP_1EEEEEENS4_6LayoutISC_NS5_IJNSA_ILi0EEEST_ST_EEEEENS5_IJNS4_10UnderscoreESW_SW_EEEEENS4_13SM90_TMA_LOADENS4_14ComposedLayoutINS4_7SwizzleILi3ELi4ELi3EEENS4_18smem_ptr_flag_bitsILi32EEENSS_INS5_IJNSA_ILi8EEENSA_ILi32EEEEEENS5_IJS16_SB_EEEEEEEvNS4_8identityESZ_S1A_vS1B_EENS_8epilogue10collective6detail29Sm90TmaWarpSpecializedAdapterINS1E_15DefaultEpilogueISI_SJ_SJ_NS1D_6thread17LinearCombinationISI_Li1EffLNS1I_9ScaleType4KindE0ELNS_15FloatRoundStyleE2ESI_EENS1_15EpilogueDefaultEEEEEvvEEEEvNT_6ParamsE)
        /*0008*/ 	.word	0x000000a8


	//----- nvinfo : EIATTR_FRAME_SIZE
	.align		4
.L_15:
        /*000c*/ 	.byte	0x04, 0x11
        /*000e*/ 	.short	(.L_17 - .L_16)
	.align		4
.L_16:
        /*0010*/ 	.word	index@(_ZN7cutlass13device_kernelINS_4gemm6kernel13GemmUniversalIN4cute5tupleIJiiiiEEENS1_10collective13CollectiveMmaINS1_34MainloopSm90TmaGmmaWarpSpecializedILi3ENS5_IJNS4_1CILi1EEESB_SB_EEENS1_32KernelTmaWarpSpecializedPingpongEEENS5_IJNSA_ILi64EEESF_NSA_ILi128EEEEEENS_10tfloat32_tENS5_IJlSB_lEEESI_SJ_NS4_8TiledMMAINS4_8MMA_AtomIJNS4_4SM904GMMA29MMA_64x64x8_F32TF32TF32_SS_TNILNSN_7ScaleInE1ELSP_1EEEEEENS4_6LayoutISC_NS5_IJNSA_ILi0EEEST_ST_EEEEENS5_IJNS4_10UnderscoreESW_SW_EEEEENS4_13SM90_TMA_LOADENS4_14ComposedLayoutINS4_7SwizzleILi3ELi4ELi3EEENS4_18smem_ptr_flag_bitsILi32EEENSS_INS5_IJNSA_ILi8EEENSA_ILi32EEEEEENS5_IJS16_SB_EEEEEEEvNS4_8identityESZ_S1A_vS1B_EENS_8epilogue10collective6detail29Sm90TmaWarpSpecializedAdapterINS1E_15DefaultEpilogueISI_SJ_SJ_NS1D_6thread17LinearCombinationISI_Li1EffLNS1I_9ScaleType4KindE0ELNS_15FloatRoundStyleE2ESI_EENS1_15EpilogueDefaultEEEEEvvEEEEvNT_6ParamsE)
        /*0014*/ 	.word	0x00000008


	//----- nvinfo : EIATTR_MIN_STACK_SIZE
	.align		4
.L_17:
        /*0018*/ 	.byte	0x04, 0x12
        /*001a*/ 	.short	(.L_19 - .L_18)
	.align		4
.L_18:
        /*001c*/ 	.word	index@(_ZN7cutlass13device_kernelINS_4gemm6kernel13GemmUniversalIN4cute5tupleIJiiiiEEENS1_10collective13CollectiveMmaINS1_34MainloopSm90TmaGmmaWarpSpecializedILi3ENS5_IJNS4_1CILi1EEESB_SB_EEENS1_32KernelTmaWarpSpecializedPingpongEEENS5_IJNSA_ILi64EEESF_NSA_ILi128EEEEEENS_10tfloat32_tENS5_IJlSB_lEEESI_SJ_NS4_8TiledMMAINS4_8MMA_AtomIJNS4_4SM904GMMA29MMA_64x64x8_F32TF32TF32_SS_TNILNSN_7ScaleInE1ELSP_1EEEEEENS4_6LayoutISC_NS5_IJNSA_ILi0EEEST_ST_EEEEENS5_IJNS4_10UnderscoreESW_SW_EEEEENS4_13SM90_TMA_LOADENS4_14ComposedLayoutINS4_7SwizzleILi3ELi4ELi3EEENS4_18smem_ptr_flag_bitsILi32EEENSS_INS5_IJNSA_ILi8EEENSA_ILi32EEEEEENS5_IJS16_SB_EEEEEEEvNS4_8identityESZ_S1A_vS1B_EENS_8epilogue10collective6detail29Sm90TmaWarpSpecializedAdapterINS1E_15DefaultEpilogueISI_SJ_SJ_NS1D_6thread17LinearCombinationISI_Li1EffLNS1I_9ScaleType4KindE0ELNS_15FloatRoundStyleE2ESI_EENS1_15EpilogueDefaultEEEEEvvEEEEvNT_6ParamsE)
        /*0020*/ 	.word	0x00000008
.L_19:


//--------------------- .nv.compat                --------------------------
	.section	.nv.compat,"",@"SHT_CUDA_COMPAT_INFO"
	.align	4
        /*0000*/ 	.byte	0x02, 0x09, 0x01, 0x00, 0x02, 0x02, 0x04, 0x00, 0x02, 0x05, 0x05, 0x00, 0x03, 0x07, 0x01, 0x01
        /*0010*/ 	.byte	0x02, 0x03, 0x01, 0x00, 0x02, 0x06, 0x01, 0x00, 0x04, 0x0b, 0x08, 0x00, 0x00, 0x00, 0x00, 0x00
        /*0020*/ 	.byte	0x00, 0x00, 0x00, 0x00


//--------------------- .nv.info._ZN7cutlass13device_kernelINS_4gemm6kernel13GemmUniversalIN4cute5tupleIJiiiiEEENS1_10collective13CollectiveMmaINS1_34MainloopSm90TmaGmmaWarpSpecializedILi3ENS5_IJNS4_1CILi1EEESB_SB_EEENS1_32KernelTmaWarpSpecializedPingpongEEENS5_IJNSA_ILi64EEESF_NSA_ILi128EEEEEENS_10tfloat32_tENS5_IJlSB_lEEESI_SJ_NS4_8TiledMMAINS4_8MMA_AtomIJNS4_4SM904GMMA29MMA_64x64x8_F32TF32TF32_SS_TNILNSN_7ScaleInE1ELSP_1EEEEEENS4_6LayoutISC_NS5_IJNSA_ILi0EEEST_ST_EEEEENS5_IJNS4_10UnderscoreESW_SW_EEEEENS4_13SM90_TMA_LOADENS4_14ComposedLayoutINS4_7SwizzleILi3ELi4ELi3EEENS4_18smem_ptr_flag_bitsILi32EEENSS_INS5_IJNSA_ILi8EEENSA_ILi32EEEEEENS5_IJS16_SB_EEEEEEEvNS4_8identityESZ_S1A_vS1B_EENS_8epilogue10collective6detail29Sm90TmaWarpSpecializedAdapterINS1E_15DefaultEpilogueISI_SJ_SJ_NS1D_6thread17LinearCombinationISI_Li1EffLNS1I_9ScaleType4KindE0ELNS_15FloatRoundStyleE2ESI_EENS1_15EpilogueDefaultEEEEEvvEEEEvNT_6ParamsE --------------------------
	.section	.nv.info._ZN7cutlass13device_kernelINS_4gemm6kernel13GemmUniversalIN4cute5tupleIJiiiiEEENS1_10collective13CollectiveMmaINS1_34MainloopSm90TmaGmmaWarpSpecializedILi3ENS5_IJNS4_1CILi1EEESB_SB_EEENS1_32KernelTmaWarpSpecializedPingpongEEENS5_IJNSA_ILi64EEESF_NSA_ILi128EEEEEENS_10tfloat32_tENS5_IJlSB_lEEESI_SJ_NS4_8TiledMMAINS4_8MMA_AtomIJNS4_4SM904GMMA29MMA_64x64x8_F32TF32TF32_SS_TNILNSN_7ScaleInE1ELSP_1EEEEEENS4_6LayoutISC_NS5_IJNSA_ILi0EEEST_ST_EEEEENS5_IJNS4_10UnderscoreESW_SW_EEEEENS4_13SM90_TMA_LOADENS4_14ComposedLayoutINS4_7SwizzleILi3ELi4ELi3EEENS4_18smem_ptr_flag_bitsILi32EEENSS_INS5_IJNSA_ILi8EEENSA_ILi32EEEEEENS5_IJS16_SB_EEEEEEEvNS4_8identityESZ_S1A_vS1B_EENS_8epilogue10collective6detail29Sm90TmaWarpSpecializedAdapterINS1E_15DefaultEpilogueISI_SJ_SJ_NS1D_6thread17LinearCombinationISI_Li1EffLNS1I_9ScaleType4KindE0ELNS_15FloatRoundStyleE2ESI_EENS1_15EpilogueDefaultEEEEEvvEEEEvNT_6ParamsE,"",@"SHT_CUDA_INFO"
	.sectionflags	@""
	.align	4


	//----- nvinfo : EIATTR_CUDA_API_VERSION
	.align		4
        /*0000*/ 	.byte	0x04, 0x37
        /*0002*/ 	.short	(.L_21 - .L_20)
.L_20:
        /*0004*/ 	.word	0x00000082


	//----- nvinfo : EIATTR_KPARAM_INFO
	.align		4
.L_21:
        /*0008*/ 	.byte	0x04, 0x17
        /*000a*/ 	.short	(.L_23 - .L_22)
.L_22:
        /*000c*/ 	.word	0x00000000
        /*0010*/ 	.short	0x0000
        /*0012*/ 	.short	0x0070
        /*0014*/ 	.byte	0x00, 0xf0, 0x01, 0x10


	//----- nvinfo : EIATTR_SPARSE_MMA_MASK
	.align		4
.L_23:
        /*0018*/ 	.byte	0x03, 0x50
        /*001a*/ 	.short	0x0000


	//----- nvinfo : EIATTR_MAXREG_COUNT
	.align		4
        /*001c*/ 	.byte	0x03, 0x1b
        /*001e*/ 	.short	0x00a8


	//----- nvinfo : EIATTR_NUM_BARRIERS
	.align		4
        /*0020*/ 	.byte	0x02, 0x4c
        /*0022*/ 	.byte	0x01
	.zero		1


	//----- nvinfo : EIATTR_EXTERNS
	.align		4
        /*0024*/ 	.byte	0x04, 0x0f
        /*0026*/ 	.short	(.L_25 - .L_24)


	//   ....[0]....
	.align		4
.L_24:
        /*0028*/ 	.word	index@(__assertfail)


	//----- nvinfo : EIATTR_ANNOTATIONS
	.align		4
.L_25:
        /*002c*/ 	.byte	0x04, 0x55
        /*002e*/ 	.short	(.L_27 - .L_26)


	//   ....[0]....
.L_26:
        /*0030*/ 	.word	0x00000001
        /*0034*/ 	.byte	0xb0, 0x0a, 0x00, 0x00, 0x01, 0x00, 0x00, 0x00, 0xd0, 0x11, 0x00, 0x00, 0x01, 0x00, 0x00, 0x00
        /*0044*/ 	.byte	0x00, 0x4d, 0x00, 0x00, 0x01, 0x00, 0x00, 0x00, 0xc0, 0x5a, 0x00, 0x00


	//----- nvinfo : EIATTR_MERCURY_ISA_VERSION
	.align		4
.L_27:
        /*0050*/ 	.byte	0x03, 0x5f
        /*0052*/ 	.short	0x0101


	//----- nvinfo : EIATTR_INT_WARP_WIDE_INSTR_OFFSETS
	.align		4
        /*0054*/ 	.byte	0x04, 0x31
        /*0056*/ 	.short	(.L_29 - .L_28)


	//   ....[0]....
.L_28:
        /*0058*/ 	.word	0x000003d0


	//   ....[1]....
        /*005c*/ 	.word	0x000003f0


	//   ....[2]....
        /*0060*/ 	.word	0x00000470


	//   ....[3]....
        /*0064*/ 	.word	0x00000480


	//   ....[4]....
        /*0068*/ 	.word	0x00000490


	//   ....[5]....
        /*006c*/ 	.word	0x000004b0


	//   ....[6]....
        /*0070*/ 	.word	0x00000540


	//   ....[7]....
        /*0074*/ 	.word	0x00000560


	//----- nvinfo : EIATTR_COOP_GROUP_MASK_REGIDS
	.align		4
.L_29:
        /*0078*/ 	.byte	0x04, 0x29
        /*007a*/ 	.short	(.L_31 - .L_30)


	//   ....[0]....
.L_30:
        /*007c*/ 	.word	0xffffffff


	//   ....[1]....
        /*0080*/ 	.word	0xffffffff


	//   ....[2]....
        /*0084*/ 	.word	0xffffffff


	//   ....[3]....
        /*0088*/ 	.word	0xffffffff


	//   ....[4]....
        /*008c*/ 	.word	0xffffffff


	//   ....[5]....
        /*0090*/ 	.word	0xffffffff


	//----- nvinfo : EIATTR_COOP_GROUP_INSTR_OFFSETS
	.align		4
.L_31:
        /*0094*/ 	.byte	0x04, 0x28
        /*0096*/ 	.short	(.L_33 - .L_32)


	//   ....[0]....
.L_32:
        /*0098*/ 	.word	0x00000070


	//   ....[1]....
        /*009c*/ 	.word	0x00000080


	//   ....[2]....
        /*00a0*/ 	.word	0x00000140


	//   ....[3]....
        /*00a4*/ 	.word	0x000002b0


	//   ....[4]....
        /*00a8*/ 	.word	0x000002f0


	//   ....[5]....
        /*00ac*/ 	.word	0x00000330


	//----- nvinfo : EIATTR_REG_RECONFIG
	.align		4
.L_33:
        /*00b0*/ 	.byte	0x01, 0x54
	.zero		2


	//----- nvinfo : EIATTR_SYSCALL_OFFSETS
	.align		4
        /*00b4*/ 	.byte	0x04, 0x46
        /*00b6*/ 	.short	(.L_35 - .L_34)


	//   ....[0]....
.L_34:
        /*00b8*/ 	.word	0x000016d0


	//----- nvinfo : EIATTR_MBARRIER_INSTR_OFFSETS
	.align		4
.L_35:
        /*00bc*/ 	.byte	0x04, 0x39
        /*00be*/ 	.short	(.L_37 - .L_36)


	//   ....[0]....
.L_36:
        /*00c0*/ 	.word	0x00000240
        /*00c4*/ 	.word	0x000000ff
        /*00c8*/ 	.word	0x00000000
        /*00cc*/ 	.short	0x0100
        /*00ce*/ 	.byte	0x08
	.zero		1


	//   ....[1]....
        /*00d0*/ 	.word	0x00000250
        /*00d4*/ 	.word	0x000000ff
        /*00d8*/ 	.word	0x00000018
        /*00dc*/ 	.short	0x0100
        /*00de*/ 	.byte	0x08
	.zero		1


	//   ....[2]....
        /*00e0*/ 	.word	0x00000260
        /*00e4*/ 	.word	0x000000ff
        /*00e8*/ 	.word	0x00000008
        /*00ec*/ 	.short	0x0100
        /*00ee*/ 	.byte	0x08
	.zero		1


	//   ....[3]....
        /*00f0*/ 	.word	0x00000270
        /*00f4*/ 	.word	0x000000ff
        /*00f8*/ 	.word	0x00000020
        /*00fc*/ 	.short	0x0100
        /*00fe*/ 	.byte	0x08
	.zero		1


	//   ....[4]....
        /*0100*/ 	.word	0x00000280
        /*0104*/ 	.word	0x000000ff
        /*0108*/ 	.word	0x00000010
        /*010c*/ 	.short	0x0100
        /*010e*/ 	.byte	0x08
	.zero		1


	//   ....[5]....
        /*0110*/ 	.word	0x00000290
        /*0114*/ 	.word	0x000000ff
        /*0118*/ 	.word	0x00000028
        /*011c*/ 	.short	0x0100
        /*011e*/ 	.byte	0x08
	.zero		1


	//   ....[6]....
        /*0120*/ 	.word	0x000005a0
        /*0124*/ 	.word	0x000000ff
        /*0128*/ 	.word	0x00000060
        /*012c*/ 	.short	0x0100
        /*012e*/ 	.byte	0x08
	.zero		1


	//   ....[7]....
        /*0130*/ 	.word	0x00000610
        /*0134*/ 	.word	0x000000ff
        /*0138*/ 	.word	0x00000068
        /*013c*/ 	.short	0x0100
        /*013e*/ 	.byte	0x08
	.zero		1


	//   ....[8]....
        /*0140*/ 	.word	0x00000630
        /*0144*/ 	.word	0x000000ff
        /*0148*/ 	.word	0x00000040
        /*014c*/ 	.short	0x0100
        /*014e*/ 	.byte	0x09
	.zero		1


	//   ....[9]....
        /*0150*/ 	.word	0x00000640
        /*0154*/ 	.word	0x000000ff
        /*0158*/ 	.word	0x00000048
        /*015c*/ 	.short	0x0100
        /*015e*/ 	.byte	0x09
	.zero		1


	//   ....[10]....
        /*0160*/ 	.word	0x00000650
        /*0164*/ 	.word	0x000000ff
        /*0168*/ 	.word	0x00000050
        /*016c*/ 	.short	0x0100
        /*016e*/ 	.byte	0x09
	.zero		1


	//   ....[11]....
        /*0170*/ 	.word	0x00000660
        /*0174*/ 	.word	0x000000ff
        /*0178*/ 	.word	0x00000058
        /*017c*/ 	.short	0x0100
        /*017e*/ 	.byte	0x09
	.zero		1


	//   ....[12]....
        /*0180*/ 	.word	0x00001590
        /*0184*/ 	.word	0x000000ff
        /*0188*/ 	.word	0xfffffff8
        /*018c*/ 	.short	0x010a
        /*018e*/ 	.byte	0x2b
	.zero		1


	//   ....[13]....
        /*0190*/ 	.word	0x00001750
        /*0194*/ 	.word	0x00000003
        /*0198*/ 	.word	0x00000000
        /*019c*/ 	.short	0x010a
        /*019e*/ 	.byte	0x3f
	.zero		1


	//   ....[14]....
        /*01a0*/ 	.word	0x00001790
        /*01a4*/ 	.word	0x00000003
        /*01a8*/ 	.word	0x00000000
        /*01ac*/ 	.short	0x010a
        /*01ae*/ 	.byte	0x3f
	.zero		1


	//   ....[15]....
        /*01b0*/ 	.word	0x00001fd0
        /*01b4*/ 	.word	0x000000ff
        /*01b8*/ 	.word	0x00000000
        /*01bc*/ 	.short	0x010a
        /*01be*/ 	.byte	0x06
	.zero		1


	//   ....[16]....
        /*01c0*/ 	.word	0x00002010
        /*01c4*/ 	.word	0x000000ff
        /*01c8*/ 	.word	0x00000000
        /*01cc*/ 	.short	0x010a
        /*01ce*/ 	.byte	0x06
	.zero		1


	//   ....[17]....
        /*01d0*/ 	.word	0x000027b0
        /*01d4*/ 	.word	0x000000ff
        /*01d8*/ 	.word	0x00000000
        /*01dc*/ 	.short	0x0101
        /*01de*/ 	.byte	0x06
	.zero		1


	//   ....[18]....
        /*01e0*/ 	.word	0x000028b0
        /*01e4*/ 	.word	0x00000003
        /*01e8*/ 	.word	0x00000000
        /*01ec*/ 	.short	0x0101
        /*01ee*/ 	.byte	0x29
	.zero		1


	//   ....[19]....
        /*01f0*/ 	.word	0x00002980
        /*01f4*/ 	.word	0x000000ff
        /*01f8*/ 	.word	0x00000000
        /*01fc*/ 	.short	0x0101
        /*01fe*/ 	.byte	0x06
	.zero		1


	//   ....[20]....
        /*0200*/ 	.word	0x000029f0
        /*0204*/ 	.word	0x000000ff
        /*0208*/ 	.word	0x00000008
        /*020c*/ 	.short	0x010a
        /*020e*/ 	.byte	0x2b
	.zero		1


	//   ....[21]....
        /*0210*/ 	.word	0x00004d40
        /*0214*/ 	.word	0x00000000
        /*0218*/ 	.word	0x00000000
        /*021c*/ 	.short	0x0101
        /*021e*/ 	.byte	0x29
	.zero		1


	//   ....[22]....
        /*0220*/ 	.word	0x00005630
        /*0224*/ 	.word	0x0000000b
        /*0228*/ 	.word	0x00000018
        /*022c*/ 	.short	0x010a
        /*022e*/ 	.byte	0x3f
	.zero		1


	//   ....[23]....
        /*0230*/ 	.word	0x00005bf0
        /*0234*/ 	.word	0x00000006
        /*0238*/ 	.word	0x00000068
        /*023c*/ 	.short	0x0101
        /*023e*/ 	.byte	0x3f
	.zero		1


	//   ....[24]....
        /*0240*/ 	.word	0x00006310
        /*0244*/ 	.word	0x00000007
        /*0248*/ 	.word	0x00000000
        /*024c*/ 	.short	0x010a
        /*024e*/ 	.byte	0x3f
	.zero		1


	//   ....[25]....
        /*0250*/ 	.word	0x00006390
        /*0254*/ 	.word	0x00000004
        /*0258*/ 	.word	0x00000000
        /*025c*/ 	.short	0x010a
        /*025e*/ 	.byte	0x3f
	.zero		1


	//   ....[26]....
        /*0260*/ 	.word	0x00006420
        /*0264*/ 	.word	0x00000005
        /*0268*/ 	.word	0x00000000
        /*026c*/ 	.short	0x010a
        /*026e*/ 	.byte	0x3f
	.zero		1


	//   ....[27]....
        /*0270*/ 	.word	0x00006490
        /*0274*/ 	.word	0x00000003
        /*0278*/ 	.word	0xfffffff8
        /*027c*/ 	.short	0x010a
        /*027e*/ 	.byte	0x3f
	.zero		1


	//   ....[28]....
        /*0280*/ 	.word	0x000064e0
        /*0284*/ 	.word	0x00000003
        /*0288*/ 	.word	0x00000000
        /*028c*/ 	.short	0x010a
        /*028e*/ 	.byte	0x3f
	.zero		1


	//   ....[29]....
        /*0290*/ 	.word	0x00006540
        /*0294*/ 	.word	0x00000004
        /*0298*/ 	.word	0x00000000
        /*029c*/ 	.short	0x010a
        /*029e*/ 	.byte	0x3f
	.zero		1


	//   ....[30]....
        /*02a0*/ 	.word	0x000065a0
        /*02a4*/ 	.word	0x00000003
        /*02a8*/ 	.word	0x00000008
        /*02ac*/ 	.short	0x010a
        /*02ae*/ 	.byte	0x3f
	.zero		1


	//   ....[31]....
        /*02b0*/ 	.word	0x00006670
        /*02b4*/ 	.word	0x0000000b
        /*02b8*/ 	.word	0x00000018
        /*02bc*/ 	.short	0x010a
        /*02be*/ 	.byte	0x3f
	.zero		1


	//   ....[32]....
        /*02c0*/ 	.word	0x00006740
        /*02c4*/ 	.word	0x00000007
        /*02c8*/ 	.word	0x00000000
        /*02cc*/ 	.short	0x010a
        /*02ce*/ 	.byte	0x3f
	.zero		1


	//   ....[33]....
        /*02d0*/ 	.word	0x00006790
        /*02d4*/ 	.word	0x00000004
        /*02d8*/ 	.word	0x00000000
        /*02dc*/ 	.short	0x010a
        /*02de*/ 	.byte	0x3f
	.zero		1


	//----- nvinfo : EIATTR_NUM_MBARRIERS
	.align		4
.L_37:
        /*02e0*/ 	.byte	0x03, 0x38
        /*02e2*/ 	.short	0x000c


	//----- nvinfo : EIATTR_EXIT_INSTR_OFFSETS
	.align		4
        /*02e4*/ 	.byte	0x04, 0x1c
        /*02e6*/ 	.short	(.L_39 - .L_38)


	//   ....[0]....
.L_38:
        /*02e8*/ 	.word	0x00001160


	//   ....[1]....
        /*02ec*/ 	.word	0x000011c0


	//   ....[2]....
        /*02f0*/ 	.word	0x00005360


	//   ....[3]....
        /*02f4*/ 	.word	0x00005390


	//   ....[4]....
        /*02f8*/ 	.word	0x00006470


	//----- nvinfo : EIATTR_MAX_THREADS
	.align		4
.L_39:
        /*02fc*/ 	.byte	0x04, 0x05
        /*02fe*/ 	.short	(.L_41 - .L_40)
.L_40:
        /*0300*/ 	.word	0x00000180
        /*0304*/ 	.word	0x00000001
        /*0308*/ 	.word	0x00000001


	//----- nvinfo : EIATTR_CRS_STACK_SIZE
	.align		4
.L_41:
        /*030c*/ 	.byte	0x04, 0x1e
        /*030e*/ 	.short	(.L_43 - .L_42)
.L_42:
        /*0310*/ 	.word	0x00000000


	//----- nvinfo : EIATTR_CBANK_PARAM_SIZE
	.align		4
.L_43:
        /*0314*/ 	.byte	0x03, 0x19
        /*0316*/ 	.short	0x0470


	//----- nvinfo : EIATTR_PARAM_CBANK
	.align		4
        /*0318*/ 	.byte	0x04, 0x0a
        /*031a*/ 	.short	(.L_45 - .L_44)
	.align		4
.L_44:
        /*031c*/ 	.word	index@(.nv.constant0._ZN7cutlass13device_kernelINS_4gemm6kernel13GemmUniversalIN4cute5tupleIJiiiiEEENS1_10collective13CollectiveMmaINS1_34MainloopSm90TmaGmmaWarpSpecializedILi3ENS5_IJNS4_1CILi1EEESB_SB_EEENS1_32KernelTmaWarpSpecializedPingpongEEENS5_IJNSA_ILi64EEESF_NSA_ILi128EEEEEENS_10tfloat32_tENS5_IJlSB_lEEESI_SJ_NS4_8TiledMMAINS4_8MMA_AtomIJNS4_4SM904GMMA29MMA_64x64x8_F32TF32TF32_SS_TNILNSN_7ScaleInE1ELSP_1EEEEEENS4_6LayoutISC_NS5_IJNSA_ILi0EEEST_ST_EEEEENS5_IJNS4_10UnderscoreESW_SW_EEEEENS4_13SM90_TMA_LOADENS4_14ComposedLayoutINS4_7SwizzleILi3ELi4ELi3EEENS4_18smem_ptr_flag_bitsILi32EEENSS_INS5_IJNSA_ILi8EEENSA_ILi32EEEEEENS5_IJS16_SB_EEEEEEEvNS4_8identityESZ_S1A_vS1B_EENS_8epilogue10collective6detail29Sm90TmaWarpSpecializedAdapterINS1E_15DefaultEpilogueISI_SJ_SJ_NS1D_6thread17LinearCombinationISI_Li1EffLNS1I_9ScaleType4KindE0ELNS_15FloatRoundStyleE2ESI_EENS1_15EpilogueDefaultEEEEEvvEEEEvNT_6ParamsE)
        /*0320*/ 	.short	0x0210
        /*0322*/ 	.short	0x0470


	//----- nvinfo : EIATTR_SW_WAR
	.align		4
.L_45:
        /*0324*/ 	.byte	0x04, 0x36
        /*0326*/ 	.short	(.L_47 - .L_46)
.L_46:
        /*0328*/ 	.word	0x00000008
.L_47:


//--------------------- .nv.callgraph             --------------------------
	.section	.nv.callgraph,"",@"SHT_CUDA_CALLGRAPH"
	.align	4
	.sectionentsize	8
	.align		4
        /*0000*/ 	.word	0x00000000
	.align		4
        /*0004*/ 	.word	0xffffffff
	.align		4
        /*0008*/ 	.word	index@(_ZN7cutlass13device_kernelINS_4gemm6kernel13GemmUniversalIN4cute5tupleIJiiiiEEENS1_10collective13CollectiveMmaINS1_34MainloopSm90TmaGmmaWarpSpecializedILi3ENS5_IJNS4_1CILi1EEESB_SB_EEENS1_32KernelTmaWarpSpecializedPingpongEEENS5_IJNSA_ILi64EEESF_NSA_ILi128EEEEEENS_10tfloat32_tENS5_IJlSB_lEEESI_SJ_NS4_8TiledMMAINS4_8MMA_AtomIJNS4_4SM904GMMA29MMA_64x64x8_F32TF32TF32_SS_TNILNSN_7ScaleInE1ELSP_1EEEEEENS4_6LayoutISC_NS5_IJNSA_ILi0EEEST_ST_EEEEENS5_IJNS4_10UnderscoreESW_SW_EEEEENS4_13SM90_TMA_LOADENS4_14ComposedLayoutINS4_7SwizzleILi3ELi4ELi3EEENS4_18smem_ptr_flag_bitsILi32EEENSS_INS5_IJNSA_ILi8EEENSA_ILi32EEEEEENS5_IJS16_SB_EEEEEEEvNS4_8identityESZ_S1A_vS1B_EENS_8epilogue10collective6detail29Sm90TmaWarpSpecializedAdapterINS1E_15DefaultEpilogueISI_SJ_SJ_NS1D_6thread17LinearCombinationISI_Li1EffLNS1I_9ScaleType4KindE0ELNS_15FloatRoundStyleE2ESI_EENS1_15EpilogueDefaultEEEEEvvEEEEvNT_6ParamsE)
	.align		4
        /*000c*/ 	.word	index@(__assertfail)
	.align		4
        /*0010*/ 	.word	0x00000000
	.align		4
        /*0014*/ 	.word	0xfffffffe
	.align		4
        /*0018*/ 	.word	0x00000000
	.align		4
        /*001c*/ 	.word	0xfffffffd
	.align		4
        /*0020*/ 	.word	0x00000000
	.align		4
        /*0024*/ 	.word	0xfffffffc


//--------------------- .nv.constant4             --------------------------
	.section	.nv.constant4,"a",@progbits
	.align	8
	.align		8
.nv.constant4:
        /*0000*/ 	.dword	__assertfail
	.align		8
        /*0008*/ 	.dword	__unnamed_1
	.align		8
        /*0010*/ 	.dword	_ZN40_INTERNAL_451d558b_4_k_cu_a997488f_269344cuda3std3__45__cpo5beginE
	.align		8
        /*0018*/ 	.dword	_ZN40_INTERNAL_451d558b_4_k_cu_a997488f_269344cuda3std3__45__cpo3endE
	.align		8
        /*0020*/ 	.dword	_ZN40_INTERNAL_451d558b_4_k_cu_a997488f_269344cuda3std3__45__cpo6cbeginE
	.align		8
        /*0028*/ 	.dword	_ZN40_INTERNAL_451d558b_4_k_cu_a997488f_269344cuda3std3__45__cpo4cendE
	.align		8
        /*0030*/ 	.dword	_ZN40_INTERNAL_451d558b_4_k_cu_a997488f_269344cuda3std3__442_GLOBAL__N__451d558b_4_k_cu_a997488f_269346ignoreE
	.align		8
        /*0038*/ 	.dword	_ZN40_INTERNAL_451d558b_4_k_cu_a997488f_269344cuda3std3__419piecewise_constructE
	.align		8
        /*0040*/ 	.dword	_ZN40_INTERNAL_451d558b_4_k_cu_a997488f_269344cuda3std3__48in_placeE
	.align		8
        /*0048*/ 	.dword	_ZN40_INTERNAL_451d558b_4_k_cu_a997488f_269344cuda3std6ranges3__45__cpo4swapE
	.align		8
        /*0050*/ 	.dword	_ZN40_INTERNAL_451d558b_4_k_cu_a997488f_269344cuda3std6ranges3__45__cpo9iter_moveE
	.align		8
        /*0058*/ 	.dword	_ZN40_INTERNAL_451d558b_4_k_cu_a997488f_269344cute7productE
	.align		8
        /*0060*/ 	.dword	_ZN40_INTERNAL_451d558b_4_k_cu_a997488f_269344cute1_E
	.align		8
        /*0068*/ 	.dword	$str$22
	.align		8
        /*0070*/ 	.dword	$str$23


//--------------------- .text._ZN7cutlass13device_kernelINS_4gemm6kernel13GemmUniversalIN4cute5tupleIJiiiiEEENS1_10collective13CollectiveMmaINS1_34MainloopSm90TmaGmmaWarpSpecializedILi3ENS5_IJNS4_1CILi1EEESB_SB_EEENS1_32KernelTmaWarpSpecializedPingpongEEENS5_IJNSA_ILi64EEESF_NSA_ILi128EEEEEENS_10tfloat32_tENS5_IJlSB_lEEESI_SJ_NS4_8TiledMMAINS4_8MMA_AtomIJNS4_4SM904GMMA29MMA_64x64x8_F32TF32TF32_SS_TNILNSN_7ScaleInE1ELSP_1EEEEEENS4_6LayoutISC_NS5_IJNSA_ILi0EEEST_ST_EEEEENS5_IJNS4_10UnderscoreESW_SW_EEEEENS4_13SM90_TMA_LOADENS4_14ComposedLayoutINS4_7SwizzleILi3ELi4ELi3EEENS4_18smem_ptr_flag_bitsILi32EEENSS_INS5_IJNSA_ILi8EEENSA_ILi32EEEEEENS5_IJS16_SB_EEEEEEEvNS4_8identityESZ_S1A_vS1B_EENS_8epilogue10collective6detail29Sm90TmaWarpSpecializedAdapterINS1E_15DefaultEpilogueISI_SJ_SJ_NS1D_6thread17LinearCombinationISI_Li1EffLNS1I_9ScaleType4KindE0ELNS_15FloatRoundStyleE2ESI_EENS1_15EpilogueDefaultEEEEEvvEEEEvNT_6ParamsE --------------------------
	.section	.text._ZN7cutlass13device_kernelINS_4gemm6kernel13GemmUniversalIN4cute5tupleIJiiiiEEENS1_10collective13CollectiveMmaINS1_34MainloopSm90TmaGmmaWarpSpecializedILi3ENS5_IJNS4_1CILi1EEESB_SB_EEENS1_32KernelTmaWarpSpecializedPingpongEEENS5_IJNSA_ILi64EEESF_NSA_ILi128EEEEEENS_10tfloat32_tENS5_IJlSB_lEEESI_SJ_NS4_8TiledMMAINS4_8MMA_AtomIJNS4_4SM904GMMA29MMA_64x64x8_F32TF32TF32_SS_TNILNSN_7ScaleInE1ELSP_1EEEEEENS4_6LayoutISC_NS5_IJNSA_ILi0EEEST_ST_EEEEENS5_IJNS4_10UnderscoreESW_SW_EEEEENS4_13SM90_TMA_LOADENS4_14ComposedLayoutINS4_7SwizzleILi3ELi4ELi3EEENS4_18smem_ptr_flag_bitsILi32EEENSS_INS5_IJNSA_ILi8EEENSA_ILi32EEEEEENS5_IJS16_SB_EEEEEEEvNS4_8identityESZ_S1A_vS1B_EENS_8epilogue10collective6detail29Sm90TmaWarpSpecializedAdapterINS1E_15DefaultEpilogueISI_SJ_SJ_NS1D_6thread17LinearCombinationISI_Li1EffLNS1I_9ScaleType4KindE0ELNS_15FloatRoundStyleE2ESI_EENS1_15EpilogueDefaultEEEEEvvEEEEvNT_6ParamsE,"ax",@progbits
	.align	128
.text._ZN7cutlass13device_kernelINS_4gemm6kernel13GemmUniversalIN4cute5tupleIJiiiiEEENS1_10collective13CollectiveMmaINS1_34MainloopSm90TmaGmmaWarpSpecializedILi3ENS5_IJNS4_1CILi1EEESB_SB_EEENS1_32KernelTmaWarpSpecializedPingpongEEENS5_IJNSA_ILi64EEESF_NSA_ILi128EEEEEENS_10tfloat32_tENS5_IJlSB_lEEESI_SJ_NS4_8TiledMMAINS4_8MMA_AtomIJNS4_4SM904GMMA29MMA_64x64x8_F32TF32TF32_SS_TNILNSN_7ScaleInE1ELSP_1EEEEEENS4_6LayoutISC_NS5_IJNSA_ILi0EEEST_ST_EEEEENS5_IJNS4_10UnderscoreESW_SW_EEEEENS4_13SM90_TMA_LOADENS4_14ComposedLayoutINS4_7SwizzleILi3ELi4ELi3EEENS4_18smem_ptr_flag_bitsILi32EEENSS_INS5_IJNSA_ILi8EEENSA_ILi32EEEEEENS5_IJS16_SB_EEEEEEEvNS4_8identityESZ_S1A_vS1B_EENS_8epilogue10collective6detail29Sm90TmaWarpSpecializedAdapterINS1E_15DefaultEpilogueISI_SJ_SJ_NS1D_6thread17LinearCombinationISI_Li1EffLNS1I_9ScaleType4KindE0ELNS_15FloatRoundStyleE2ESI_EENS1_15EpilogueDefaultEEEEEvvEEEEvNT_6ParamsE:
        .type           _ZN7cutlass13device_kernelINS_4gemm6kernel13GemmUniversalIN4cute5tupleIJiiiiEEENS1_10collective13CollectiveMmaINS1_34MainloopSm90TmaGmmaWarpSpecializedILi3ENS5_IJNS4_1CILi1EEESB_SB_EEENS1_32KernelTmaWarpSpecializedPingpongEEENS5_IJNSA_ILi64EEESF_NSA_ILi128EEEEEENS_10tfloat32_tENS5_IJlSB_lEEESI_SJ_NS4_8TiledMMAINS4_8MMA_AtomIJNS4_4SM904GMMA29MMA_64x64x8_F32TF32TF32_SS_TNILNSN_7ScaleInE1ELSP_1EEEEEENS4_6LayoutISC_NS5_IJNSA_ILi0EEEST_ST_EEEEENS5_IJNS4_10UnderscoreESW_SW_EEEEENS4_13SM90_TMA_LOADENS4_14ComposedLayoutINS4_7SwizzleILi3ELi4ELi3EEENS4_18smem_ptr_flag_bitsILi32EEENSS_INS5_IJNSA_ILi8EEENSA_ILi32EEEEEENS5_IJS16_SB_EEEEEEEvNS4_8identityESZ_S1A_vS1B_EENS_8epilogue10collective6detail29Sm90TmaWarpSpecializedAdapterINS1E_15DefaultEpilogueISI_SJ_SJ_NS1D_6thread17LinearCombinationISI_Li1EffLNS1I_9ScaleType4KindE0ELNS_15FloatRoundStyleE2ESI_EENS1_15EpilogueDefaultEEEEEvvEEEEvNT_6ParamsE,@function
        .size           _ZN7cutlass13device_kernelINS_4gemm6kernel13GemmUniversalIN4cute5tupleIJiiiiEEENS1_10collective13CollectiveMmaINS1_34MainloopSm90TmaGmmaWarpSpecializedILi3ENS5_IJNS4_1CILi1EEESB_SB_EEENS1_32KernelTmaWarpSpecializedPingpongEEENS5_IJNSA_ILi64EEESF_NSA_ILi128EEEEEENS_10tfloat32_tENS5_IJlSB_lEEESI_SJ_NS4_8TiledMMAINS4_8MMA_AtomIJNS4_4SM904GMMA29MMA_64x64x8_F32TF32TF32_SS_TNILNSN_7ScaleInE1ELSP_1EEEEEENS4_6LayoutISC_NS5_IJNSA_ILi0EEEST_ST_EEEEENS5_IJNS4_10UnderscoreESW_SW_EEEEENS4_13SM90_TMA_LOADENS4_14ComposedLayoutINS4_7SwizzleILi3ELi4ELi3EEENS4_18smem_ptr_flag_bitsILi32EEENSS_INS5_IJNSA_ILi8EEENSA_ILi32EEEEEENS5_IJS16_SB_EEEEEEEvNS4_8identityESZ_S1A_vS1B_EENS_8epilogue10collective6detail29Sm90TmaWarpSpecializedAdapterINS1E_15DefaultEpilogueISI_SJ_SJ_NS1D_6thread17LinearCombinationISI_Li1EffLNS1I_9ScaleType4KindE0ELNS_15FloatRoundStyleE2ESI_EENS1_15EpilogueDefaultEEEEEvvEEEEvNT_6ParamsE,(.L_x_131 - _ZN7cutlass13device_kernelINS_4gemm6kernel13GemmUniversalIN4cute5tupleIJiiiiEEENS1_10collective13CollectiveMmaINS1_34MainloopSm90TmaGmmaWarpSpecializedILi3ENS5_IJNS4_1CILi1EEESB_SB_EEENS1_32KernelTmaWarpSpecializedPingpongEEENS5_IJNSA_ILi64EEESF_NSA_ILi128EEEEEENS_10tfloat32_tENS5_IJlSB_lEEESI_SJ_NS4_8TiledMMAINS4_8MMA_AtomIJNS4_4SM904GMMA29MMA_64x64x8_F32TF32TF32_SS_TNILNSN_7ScaleInE1ELSP_1EEEEEENS4_6LayoutISC_NS5_IJNSA_ILi0EEEST_ST_EEEEENS5_IJNS4_10UnderscoreESW_SW_EEEEENS4_13SM90_TMA_LOADENS4_14ComposedLayoutINS4_7SwizzleILi3ELi4ELi3EEENS4_18smem_ptr_flag_bitsILi32EEENSS_INS5_IJNSA_ILi8EEENSA_ILi32EEEEEENS5_IJS16_SB_EEEEEEEvNS4_8identityESZ_S1A_vS1B_EENS_8epilogue10collective6detail29Sm90TmaWarpSpecializedAdapterINS1E_15DefaultEpilogueISI_SJ_SJ_NS1D_6thread17LinearCombinationISI_Li1EffLNS1I_9ScaleType4KindE0ELNS_15FloatRoundStyleE2ESI_EENS1_15EpilogueDefaultEEEEEvvEEEEvNT_6ParamsE)
        .other          _ZN7cutlass13device_kernelINS_4gemm6kernel13GemmUniversalIN4cute5tupleIJiiiiEEENS1_10collective13CollectiveMmaINS1_34MainloopSm90TmaGmmaWarpSpecializedILi3ENS5_IJNS4_1CILi1EEESB_SB_EEENS1_32KernelTmaWarpSpecializedPingpongEEENS5_IJNSA_ILi64EEESF_NSA_ILi128EEEEEENS_10tfloat32_tENS5_IJlSB_lEEESI_SJ_NS4_8TiledMMAINS4_8MMA_AtomIJNS4_4SM904GMMA29MMA_64x64x8_F32TF32TF32_SS_TNILNSN_7ScaleInE1ELSP_1EEEEEENS4_6LayoutISC_NS5_IJNSA_ILi0EEEST_ST_EEEEENS5_IJNS4_10UnderscoreESW_SW_EEEEENS4_13SM90_TMA_LOADENS4_14ComposedLayoutINS4_7SwizzleILi3ELi4ELi3EEENS4_18smem_ptr_flag_bitsILi32EEENSS_INS5_IJNSA_ILi8EEENSA_ILi32EEEEEENS5_IJS16_SB_EEEEEEEvNS4_8identityESZ_S1A_vS1B_EENS_8epilogue10collective6detail29Sm90TmaWarpSpecializedAdapterINS1E_15DefaultEpilogueISI_SJ_SJ_NS1D_6thread17LinearCombinationISI_Li1EffLNS1I_9ScaleType4KindE0ELNS_15FloatRoundStyleE2ESI_EENS1_15EpilogueDefaultEEEEEvvEEEEvNT_6ParamsE,@"STO_CUDA_ENTRY STV_DEFAULT"
_ZN7cutlass13device_kernelINS_4gemm6kernel13GemmUniversalIN4cute5tupleIJiiiiEEENS1_10collective13CollectiveMmaINS1_34MainloopSm90TmaGmmaWarpSpecializedILi3ENS5_IJNS4_1CILi1EEESB_SB_EEENS1_32KernelTmaWarpSpecializedPingpongEEENS5_IJNSA_ILi64EEESF_NSA_ILi128EEEEEENS_10tfloat32_tENS5_IJlSB_lEEESI_SJ_NS4_8TiledMMAINS4_8MMA_AtomIJNS4_4SM904GMMA29MMA_64x64x8_F32TF32TF32_SS_TNILNSN_7ScaleInE1ELSP_1EEEEEENS4_6LayoutISC_NS5_IJNSA_ILi0EEEST_ST_EEEEENS5_IJNS4_10UnderscoreESW_SW_EEEEENS4_13SM90_TMA_LOADENS4_14ComposedLayoutINS4_7SwizzleILi3ELi4ELi3EEENS4_18smem_ptr_flag_bitsILi32EEENSS_INS5_IJNSA_ILi8EEENSA_ILi32EEEEEENS5_IJS16_SB_EEEEEEEvNS4_8identityESZ_S1A_vS1B_EENS_8epilogue10collective6detail29Sm90TmaWarpSpecializedAdapterINS1E_15DefaultEpilogueISI_SJ_SJ_NS1D_6thread17LinearCombinationISI_Li1EffLNS1I_9ScaleType4KindE0ELNS_15FloatRoundStyleE2ESI_EENS1_15EpilogueDefaultEEEEEvvEEEEvNT_6ParamsE:
[----:B------:R-:W0:Y:S02]  /*0000*/  LDC R1, c[0x0][0x28] ;  /* 0x00000a00ff017b82 */ /* 0x000e240000000800 */
[----:B0-----:R-:W-:Y:S01]  /*0010*/  VIADD R1, R1, 0xfffffff8 ;  /* 0xfffffff801017836 */ /* 0x001fe20000000000 */
[----:B------:R-:W0:Y:S01]  /*0020*/  S2R R4, SR_TID.X ;  /* 0x0000000000047919 */ /* 0x000e220000002100 */
[----:B------:R-:W-:Y:S01]  /*0030*/  ELECT P0, URZ, PT ;  /* 0x00000000003f782f */ /* 0x000fe20003800000 */
[----:B------:R-:W-:Y:S01]  /*0040*/  BSSY B0, `(.L_x_0) ;  /* 0x000000f000007945 */ /* 0x000fe20003800000 */
[--C-:B0-----:R-:W-:Y:S02]  /*0050*/  SHF.R.U32.HI R0, RZ, 0x5, R4.reuse ;  /* 0x00000005ff007819 */ /* 0x101fe40000011604 */
[----:B------:R-:W-:-:S03]  /*0060*/  SHF.R.U32.HI R5, RZ, 0x7, R4 ;  /* 0x00000007ff057819 */ /* 0x000fc60000011604 */
[----:B------:R-:W0:Y:S04]  /*0070*/  SHFL.IDX PT, R2, R0, RZ, 0x1f ;  /* 0x00001fff00027589 */ /* 0x000e2800000e0000 */
[----:B------:R1:W2:Y:S01]  /*0080*/  SHFL.IDX PT, R7, R5, RZ, 0x1f ;  /* 0x00001fff05077589 */ /* 0x0002a200000e0000 */
[----:B0-----:R-:W-:-:S13]  /*0090*/  ISETP.NE.OR P0, PT, R2, RZ, !P0 ;  /* 0x000000ff0200720c */ /* 0x001fda0004705670 */
[----:B-12---:R-:W-:Y:S05]  /*00a0*/  @P0 BRA `(.L_x_1) ;  /* 0x0000000000200947 */ /* 0x006fea0003800000 */
[----:B------:R-:W-:Y:S02]  /*00b0*/  ULDC.64 UR4, c[0x0][0x198] ;  /* 0x0000660000047ab9 */ /* 0x000fe40000000a00 */
[----:B------:R-:W-:Y:S02]  /*00c0*/  UIADD3 UR6, UP0, UR4, 0xf0, URZ ;  /* 0x000000f004067890 */ /* 0x000fe4000ff1e03f */
[----:B------:R-:W-:Y:S02]  /*00d0*/  UIADD3 UR4, UP1, UR4, 0x1f0, URZ ;  /* 0x000001f004047890 */ /* 0x000fe4000ff3e03f */
[----:B------:R-:W-:Y:S02]  /*00e0*/  UIADD3.X UR7, URZ, UR5, URZ, UP0, !UPT ;  /* 0x000000053f077290 */ /* 0x000fe400087fe43f */
[----:B------:R-:W-:-:S07]  /*00f0*/  UIADD3.X UR5, URZ, UR5, URZ, UP1, !UPT ;  /* 0x000000053f057290 */ /* 0x000fce0008ffe43f */
[----:B------:R0:W-:Y:S02]  /*0100*/  UTMACCTL.PF [UR6] ;  /* 0x00000000060079b9 */ /* 0x0001e40008040000 */
[----:B------:R0:W-:Y:S02]  /*0110*/  UTMACCTL.PF [UR4] ;  /* 0x00000000040079b9 */ /* 0x0001e40008040000 */
[----:B0-----:R-:W-:Y:S01]  /*0120*/  NOP ;  /* 0x0000000000007918 */ /* 0x001fe20000000000 */
.L_x_1:
[----:B------:R-:W-:Y:S05]  /*0130*/  BSYNC B0 ;  /* 0x0000000000007941 */ /* 0x000fea0003800000 */
.L_x_0:
[----:B------:R-:W0:Y:S02]  /*0140*/  SHFL.IDX PT, R3, R0, RZ, 0x1f ;  /* 0x00001fff00037589 */ /* 0x000e2400000e0000 */
[----:B0-----:R-:W-:-:S13]  /*0150*/  ISETP.NE.AND P0, PT, R3, RZ, PT ;  /* 0x000000ff0300720c */ /* 0x001fda0003f05270 */
[----:B------:R-:W-:Y:S05]  /*0160*/  @P0 BRA `(.L_x_2) ;  /* 0x0000000000500947 */ /* 0x000fea0003800000 */
[----:B------:R-:W0:Y:S01]  /*0170*/  S2UR UR8, SR_CgaCtaId ;  /* 0x00000000000879c3 */ /* 0x000e220000008800 */
[----:B------:R-:W-:Y:S01]  /*0180*/  UMOV UR4, 0x400 ;  /* 0x0000040000047882 */ /* 0x000fe20000000000 */
[----:B------:R-:W-:Y:S01]  /*0190*/  UMOV UR5, 0x1 ;  /* 0x0000000100057882 */ /* 0x000fe20000000000 */
[----:B------:R-:W-:Y:S01]  /*01a0*/  UMOV UR6, 0x80 ;  /* 0x0000008000067882 */ /* 0x000fe20000000000 */
[----:B------:R-:W-:Y:S01]  /*01b0*/  ELECT P0, URZ, PT ;  /* 0x00000000003f782f */ /* 0x000fe20003800000 */
[----:B------:R-:W-:-:S04]  /*01c0*/  UIADD3 UR6, -UR6, 0x100000, URZ ;  /* 0x0010000006067890 */ /* 0x000fc8000fffe13f */
[----:B------:R-:W-:Y:S02]  /*01d0*/  USHF.L.U32 UR7, UR6, 0xb, URZ ;  /* 0x0000000b06077899 */ /* 0x000fe4000800063f */
[----:B------:R-:W-:Y:S02]  /*01e0*/  USHF.L.U32 UR6, UR6, 0x1, URZ ;  /* 0x0000000106067899 */ /* 0x000fe4000800063f */
[----:B0-----:R-:W-:Y:S02]  /*01f0*/  ULEA UR8, UR8, UR4, 0x18 ;  /* 0x0000000408087291 */ /* 0x001fe4000f8ec03f */
[----:B------:R-:W-:-:S04]  /*0200*/  UIADD3 UR4, -UR5, 0x100000, URZ ;  /* 0x0010000005047890 */ /* 0x000fc8000fffe13f */
[----:B------:R-:W-:Y:S02]  /*0210*/  USHF.L.U32 UR5, UR4, 0xb, URZ ;  /* 0x0000000b04057899 */ /* 0x000fe4000800063f */
[----:B------:R-:W-:Y:S01]  /*0220*/  USHF.L.U32 UR4, UR4, 0x1, URZ ;  /* 0x0000000104047899 */ /* 0x000fe2000800063f */
[----:B------:R-:W0:Y:S11]  /*0230*/  FENCE.VIEW.ASYNC.S ;  /* 0x00000000000073c6 */ /* 0x000e360000000000 */
[----:B0-----:R0:W1:Y:S01]  /*0240*/  SYNCS.EXCH.64 URZ, [UR8], UR4 ;  /* 0x00000004083f75b2 */ /* 0x0010620008000100 */
[----:B------:R0:W2:Y:S01]  /*0250*/  SYNCS.EXCH.64 URZ, [UR8+0x18], UR6 ;  /* 0x00001806083f75b2 */ /* 0x0000a20008000100 */
[----:B------:R0:W3:Y:S01]  /*0260*/  SYNCS.EXCH.64 URZ, [UR8+0x8], UR4 ;  /* 0x00000804083f75b2 */ /* 0x0000e20008000100 */
[----:B------:R0:W4:Y:S01]  /*0270*/  SYNCS.EXCH.64 URZ, [UR8+0x20], UR6 ;  /* 0x00002006083f75b2 */ /* 0x0001220008000100 */
[----:B------:R0:W0:Y:S01]  /*0280*/  SYNCS.EXCH.64 URZ, [UR8+0x10], UR4 ;  /* 0x00001004083f75b2 */ /* 0x0000220008000100 */
[----:B------:R0:W0:Y:S01]  /*0290*/  SYNCS.EXCH.64 URZ, [UR8+0x28], UR6 ;  /* 0x00002806083f75b2 */ /* 0x0000220008000100 */
[----:B------:R-:W-:Y:S01]  /*02a0*/  NOP ;  /* 0x0000000000007918 */ /* 0x000fe20000000000 */
.L_x_2:
[----:B------:R-:W5:Y:S01]  /*02b0*/  SHFL.IDX PT, R6, R0, RZ, 0x1f ;  /* 0x00001fff00067589 */ /* 0x000f6200000e0000 */
[----:B------:R-:W-:Y:S01]  /*02c0*/  ELECT P0, URZ, PT ;  /* 0x00000000003f782f */ /* 0x000fe20003800000 */
[----:B------:R-:W-:Y:S01]  /*02d0*/  NOP ;  /* 0x0000000000007918 */ /* 0x000fe20000000000 */
[----:B------:R-:W-:Y:S01]  /*02e0*/  ELECT P1, URZ, PT ;  /* 0x00000000003f782f */ /* 0x000fe20003820000 */
[----:B------:R-:W1:Y:S01]  /*02f0*/  SHFL.IDX PT, R3, R0, RZ, 0x1f ;  /* 0x00001fff00037589 */ /* 0x000e6200000e0000 */
[----:B0-----:R-:W-:Y:S01]  /*0300*/  UMOV UR4, 0x20 ;  /* 0x0000002000047882 */ /* 0x001fe20000000000 */
[----:B------:R-:W-:Y:S01]  /*0310*/  UMOV UR11, 0x80 ;  /* 0x00000080000b7882 */ /* 0x000fe20000000000 */
[----:B------:R-:W-:Y:S01]  /*0320*/  NOP ;  /* 0x0000000000007918 */ /* 0x000fe20000000000 */
[----:B------:R-:W0:Y:S01]  /*0330*/  SHFL.IDX PT, R5, R5, RZ, 0x1f ;  /* 0x00001fff05057589 */ /* 0x000e2200000e0000 */
[C---:B------:R-:W-:Y:S01]  /*0340*/  VIADD R31, R7.reuse, 0xffffffff ;  /* 0xffffffff071f7836 */ /* 0x040fe20000000000 */
[----:B------:R-:W-:Y:S01]  /*0350*/  ULDC.64 UR48, c[0x0][0x208] ;  /* 0x0000820000307ab9 */ /* 0x000fe20000000a00 */
[----:B------:R-:W-:-:S03]  /*0360*/  ISETP.NE.AND P2, PT, R7, RZ, PT ;  /* 0x000000ff0700720c */ /* 0x000fc60003f45270 */
[----:B------:R-:W-:Y:S02]  /*0370*/  ISETP.GE.U32.AND P3, PT, R31, 0x2, PT ;  /* 0x000000021f00780c */ /* 0x000fe40003f66070 */
[----:B-----5:R-:W-:Y:S02]  /*0380*/  ISETP.NE.OR P0, PT, R6, RZ, !P0 ;  /* 0x000000ff0600720c */ /* 0x020fe40004705670 */
[----:B-1----:R-:W-:Y:S02]  /*0390*/  ISETP.NE.OR P1, PT, R3, RZ, !P1 ;  /* 0x000000ff0300720c */ /* 0x002fe40004f25670 */
[----:B------:R-:W-:Y:S02]  /*03a0*/  SHF.R.S32.HI R3, RZ, 0x1f, R2 ;  /* 0x0000001fff037819 */ /* 0x000fe40000011402 */
[----:B0-----:R-:W-:Y:S02]  /*03b0*/  R2UR UR43, R5 ;  /* 0x00000000052b72ca */ /* 0x001fe400000e0000 */
[----:B------:R-:W-:-:S05]  /*03c0*/  LEA.HI R3, R3, R2, RZ, 0x2 ;  /* 0x0000000203037211 */ /* 0x000fca00078f10ff */
[----:B------:R-:W-:Y:S01]  /*03d0*/  VOTEU.ALL UP0, P0 ;  /* 0x00000000003f7886 */ /* 0x000fe20000000000 */
[----:B------:R-:W-:Y:S01]  /*03e0*/  LOP3.LUT R3, R3, 0xfffffffc, RZ, 0xc0, !PT ;  /* 0xfffffffc03037812 */ /* 0x000fe200078ec0ff */
[----:B------:R-:W-:-:S03]  /*03f0*/  VOTEU.ALL UP1, P1 ;  /* 0x00000000003f7886 */ /* 0x000fc60000820000 */
[----:B------:R-:W0:Y:S01]  /*0400*/  @!UP0 S2UR UR7, SR_CgaCtaId ;  /* 0x00000000000789c3 */ /* 0x000e220000008800 */
[----:B------:R-:W-:Y:S01]  /*0410*/  @!UP0 UMOV UR6, 0x400 ;  /* 0x0000040000068882 */ /* 0x000fe20000000000 */
[----:B------:R-:W-:-:S04]  /*0420*/  @!UP0 UIADD3 UR4, -UR4, 0x100000, URZ ;  /* 0x0010000004048890 */ /* 0x000fc8000fffe13f */
[----:B------:R-:W-:Y:S02]  /*0430*/  @!UP0 USHF.L.U32 UR5, UR4, 0xb, URZ ;  /* 0x0000000b04058899 */ /* 0x000fe4000800063f */
[----:B------:R-:W-:Y:S01]  /*0440*/  @!UP0 USHF.L.U32 UR4, UR4, 0x1, URZ ;  /* 0x0000000104048899 */ /* 0x000fe2000800063f */
[----:B------:R-:W-:Y:S01]  /*0450*/  IMAD.IADD R14, R2, 0x1, -R3 ;  /* 0x00000001020e7824 */ /* 0x000fe200078e0a03 */
[----:B------:R-:W-:Y:S01]  /*0460*/  @!UP1 UMOV UR9, 0x400 ;  /* 0x0000040000099882 */ /* 0x000fe20000000000 */
[----:B------:R-:W-:Y:S01]  /*0470*/  VOTEU.ALL UP2, P1 ;  /* 0x00000000003f7886 */ /* 0x000fe20000840000 */
[----:B------:R-:W-:Y:S01]  /*0480*/  VOTEU.ALL UP3, P1 ;  /* 0x00000000003f7886 */ /* 0x000fe20000860000 */
[----:B------:R-:W-:Y:S01]  /*0490*/  VOTEU.ALL UP4, P1 ;  /* 0x00000000003f7886 */ /* 0x000fe20000880000 */
[----:B------:R-:W1:Y:S01]  /*04a0*/  @!UP1 S2UR UR10, SR_CgaCtaId ;  /* 0x00000000000a99c3 */ /* 0x000e620000008800 */
[----:B------:R-:W-:Y:S01]  /*04b0*/  VOTEU.ALL UP5, P1 ;  /* 0x00000000003f7886 */ /* 0x000fe200008a0000 */
[----:B------:R-:W-:-:S04]  /*04c0*/  SHF.R.S32.HI R3, RZ, 0x1f, R4 ;  /* 0x0000001fff037819 */ /* 0x000fc80000011404 */
[----:B------:R-:W-:-:S04]  /*04d0*/  LEA.HI R3, R3, R4, RZ, 0x7 ;  /* 0x0000000403037211 */ /* 0x000fc800078f38ff */
[----:B------:R-:W-:-:S05]  /*04e0*/  LOP3.LUT R3, R3, 0xffffff80, RZ, 0xc0, !PT ;  /* 0xffffff8003037812 */ /* 0x000fca00078ec0ff */
[----:B------:R-:W-:Y:S01]  /*04f0*/  IMAD.IADD R5, R4, 0x1, -R3 ;  /* 0x0000000104057824 */ /* 0x000fe200078e0a03 */
[----:B0-----:R-:W-:Y:S02]  /*0500*/  @!UP0 ULEA UR8, UR7, UR6, 0x18 ;  /* 0x0000000607088291 */ /* 0x001fe4000f8ec03f */
[----:B------:R-:W-:-:S04]  /*0510*/  @!UP1 UIADD3 UR6, -UR11, 0x100000, URZ ;  /* 0x001000000b069890 */ /* 0x000fc8000fffe13f */
[----:B------:R-:W-:Y:S02]  /*0520*/  @!UP1 USHF.L.U32 UR7, UR6, 0xb, URZ ;  /* 0x0000000b06079899 */ /* 0x000fe4000800063f */
[----:B------:R-:W-:Y:S01]  /*0530*/  @!UP1 USHF.L.U32 UR6, UR6, 0x1, URZ ;  /* 0x0000000106069899 */ /* 0x000fe2000800063f */
[----:B------:R-:W-:Y:S01]  /*0540*/  VOTEU.ALL UP0, P0 ;  /* 0x00000000003f7886 */ /* 0x000fe20000000000 */
[----:B-1----:R-:W-:Y:S01]  /*0550*/  @!UP1 ULEA UR9, UR10, UR9, 0x18 ;  /* 0x000000090a099291 */ /* 0x002fe2000f8ec03f */
[----:B------:R-:W-:Y:S02]  /*0560*/  VOTEU.ALL UP1, P0 ;  /* 0x00000000003f7886 */ /* 0x000fe40000020000 */
[----:B------:R-:W-:Y:S01]  /*0570*/  ULDC.64 UR10, c[0x0][0x598] ;  /* 0x00016600000a7ab9 */ /* 0x000fe20000000a00 */
[----:B------:R-:W-:Y:S01]  /*0580*/  ISETP.NE.AND P0, PT, R14, 0x3, PT ;  /* 0x000000030e00780c */ /* 0x000fe20003f05270 */
[----:B------:R-:W0:Y:S02]  /*0590*/  FENCE.VIEW.ASYNC.S ;  /* 0x00000000000073c6 */ /* 0x000e240000000000 */
[----:B0-----:R0:W2:Y:S01]  /*05a0*/  @!UP0 SYNCS.EXCH.64 URZ, [UR8+0x60], UR4 ;  /* 0x00006004083f85b2 */ /* 0x0010a20008000100 */
[----:B------:R-:W-:-:S02]  /*05b0*/  ISETP.NE.U32.AND P1, PT, RZ, UR10, PT ;  /* 0x0000000aff007c0c */ /* 0x000fc4000bf25070 */
[----:B------:R-:W-:Y:S02]  /*05c0*/  ISETP.EQ.OR P0, PT, R14, RZ, !P0 ;  /* 0x000000ff0e00720c */ /* 0x000fe40004702670 */
[----:B------:R-:W-:Y:S02]  /*05d0*/  ISETP.NE.AND.EX P1, PT, RZ, UR11, PT, P1 ;  /* 0x0000000bff007c0c */ /* 0x000fe4000bf25310 */
[----:B------:R-:W-:-:S04]  /*05e0*/  ISETP.EQ.AND P0, PT, R7, RZ, P0 ;  /* 0x000000ff0700720c */ /* 0x000fc80000702270 */
[----:B------:R-:W-:-:S04]  /*05f0*/  SEL R23, RZ, 0x1, !P0 ;  /* 0x00000001ff177807 */ /* 0x000fc80004000000 */
[----:B------:R-:W-:Y:S01]  /*0600*/  SEL R23, R23, 0x2, P3 ;  /* 0x0000000217177807 */ /* 0x000fe20001800000 */
[----:B------:R0:W2:Y:S01]  /*0610*/  @!UP1 SYNCS.EXCH.64 URZ, [UR8+0x68], UR4 ;  /* 0x00006804083f95b2 */ /* 0x0000a20008000100 */
[----:B------:R-:W-:Y:S01]  /*0620*/  NOP ;  /* 0x0000000000007918 */ /* 0x000fe20000000000 */
[----:B------:R0:W2:Y:S01]  /*0630*/  @!UP2 SYNCS.EXCH.64 URZ, [UR9+0x40], UR6 ;  /* 0x00004006093fa5b2 */ /* 0x0000a20008000100 */
[----:B------:R0:W2:Y:S01]  /*0640*/  @!UP3 SYNCS.EXCH.64 URZ, [UR9+0x48], UR6 ;  /* 0x00004806093fb5b2 */ /* 0x0000a20008000100 */
[----:B------:R0:W2:Y:S01]  /*0650*/  @!UP4 SYNCS.EXCH.64 URZ, [UR9+0x50], UR6 ;  /* 0x00005006093fc5b2 */ /* 0x0000a20008000100 */
[----:B------:R0:W2:Y:S01]  /*0660*/  @!UP5 SYNCS.EXCH.64 URZ, [UR9+0x58], UR6 ;  /* 0x00005806093fd5b2 */ /* 0x0000a20008000100 */
[----:B------:R-:W-:Y:S01]  /*0670*/  NOP ;  /* 0x0000000000007918 */ /* 0x000fe20000000000 */
[----:B--234-:R-:W-:Y:S06]  /*0680*/  BAR.SYNC.DEFER_BLOCKING 0x0 ;  /* 0x0000000000007b1d */ /* 0x01cfec0000010000 */
[----:B0-----:R-:W-:Y:S05]  /*0690*/  @!P1 BRA `(.L_x_3) ;  /* 0x00000000001c9947 */ /* 0x001fea0003800000 */
[----:B------:R-:W0:Y:S02]  /*06a0*/  LDC.64 R2, c[0x0][0x598] ;  /* 0x00016600ff027b82 */ /* 0x000e240000000a00 */
[----:B0-----:R-:W2:Y:S02]  /*06b0*/  LDG.E.64 R2, desc[UR48][R2.64] ;  /* 0x0000003002027981 */ /* 0x001ea4000c1e1b00 */
[----:B--2---:R-:W-:-:S04]  /*06c0*/  ISETP.NE.U32.AND P0, PT, R2, RZ, PT ;  /* 0x000000ff0200720c */ /* 0x004fc80003f05070 */
[----:B------:R-:W-:-:S13]  /*06d0*/  ISETP.NE.AND.EX P0, PT, R3, RZ, PT, P0 ;  /* 0x000000ff0300720c */ /* 0x000fda0003f05300 */
[----:B------:R-:W-:Y:S05]  /*06e0*/  @!P0 BRA `(.L_x_3) ;  /* 0x0000000000088947 */ /* 0x000fea0003800000 */
[----:B------:R1:W5:Y:S01]  /*06f0*/  LD.E R56, desc[UR48][R2.64] ;  /* 0x0000003002387980 */ /* 0x000362000c101900 */
[----:B------:R-:W-:Y:S05]  /*0700*/  BRA `(.L_x_4) ;  /* 0x0000000000247947 */ /* 0x000fea0003800000 */
.L_x_3:
[----:B------:R-:W-:Y:S02]  /*0710*/  ULDC.64 UR4, c[0x0][0x588] ;  /* 0x0001620000047ab9 */ /* 0x000fe40000000a00 */
[----:B------:R-:W-:-:S04]  /*0720*/  ISETP.NE.U32.AND P0, PT, RZ, UR4, PT ;  /* 0x00000004ff007c0c */ /* 0x000fc8000bf05070 */
[----:B------:R-:W-:-:S13]  /*0730*/  ISETP.NE.AND.EX P0, PT, RZ, UR5, PT, P0 ;  /* 0x00000005ff007c0c */ /* 0x000fda000bf05300 */
[----:B------:R-:W-:Y:S05]  /*0740*/  @!P0 BRA `(.L_x_5) ;  /* 0x00000000000c8947 */ /* 0x000fea0003800000 */
[----:B------:R-:W0:Y:S02]  /*0750*/  LDC.64 R56, c[0x0][0x588] ;  /* 0x00016200ff387b82 */ /* 0x000e240000000a00 */
[----:B0-----:R0:W5:Y:S01]  /*0760*/  LDG.E R56, desc[UR48][R56.64] ;  /* 0x0000003038387981 */ /* 0x001162000c1e1900 */
[----:B------:R-:W-:Y:S05]  /*0770*/  BRA `(.L_x_4) ;  /* 0x0000000000087947 */ /* 0x000fea0003800000 */
.L_x_5:
[----:B------:R-:W-:Y:S02]  /*0780*/  ULDC UR4, c[0x0][0x580] ;  /* 0x0001600000047ab9 */ /* 0x000fe40000000800 */
[----:B------:R-:W-:-:S07]  /*0790*/  IMAD.U32 R56, RZ, RZ, UR4 ;  /* 0x00000004ff387e24 */ /* 0x000fce000f8e00ff */
.L_x_4:
[----:B------:R-:W-:Y:S02]  /*07a0*/  ULDC.64 UR4, c[0x0][0x5a0] ;  /* 0x0001680000047ab9 */ /* 0x000fe40000000a00 */
[----:B------:R-:W-:-:S04]  /*07b0*/  ISETP.NE.U32.AND P0, PT, RZ, UR4, PT ;  /* 0x00000004ff007c0c */ /* 0x000fc8000bf05070 */
[----:B------:R-:W-:-:S13]  /*07c0*/  ISETP.NE.AND.EX P0, PT, RZ, UR5, PT, P0 ;  /* 0x00000005ff007c0c */ /* 0x000fda000bf05300 */
[----:B------:R-:W-:Y:S05]  /*07d0*/  @!P0 BRA `(.L_x_6) ;  /* 0x00000000001c8947 */ /* 0x000fea0003800000 */
[----:B-1----:R-:W1:Y:S02]  /*07e0*/  LDC.64 R2, c[0x0][0x5a0] ;  /* 0x00016800ff027b82 */ /* 0x002e640000000a00 */
[----:B-1----:R-:W2:Y:S02]  /*07f0*/  LDG.E.64 R2, desc[UR48][R2.64] ;  /* 0x0000003002027981 */ /* 0x002ea4000c1e1b00 */
[----:B--2---:R-:W-:-:S04]  /*0800*/  ISETP.NE.U32.AND P0, PT, R2, RZ, PT ;  /* 0x000000ff0200720c */ /* 0x004fc80003f05070 */
[----:B------:R-:W-:-:S13]  /*0810*/  ISETP.NE.AND.EX P0, PT, R3, RZ, PT, P0 ;  /* 0x000000ff0300720c */ /* 0x000fda0003f05300 */
[----:B------:R-:W-:Y:S05]  /*0820*/  @!P0 BRA `(.L_x_6) ;  /* 0x0000000000088947 */ /* 0x000fea0003800000 */
[----:B0-----:R2:W5:Y:S01]  /*0830*/  LD.E R57, desc[UR48][R2.64] ;  /* 0x0000003002397980 */ /* 0x001562000c101900 */
[----:B------:R-:W-:Y:S05]  /*0840*/  BRA `(.L_x_7) ;  /* 0x0000000000247947 */ /* 0x000fea0003800000 */
.L_x_6:
[----:B------:R-:W-:Y:S02]  /*0850*/  ULDC.64 UR4, c[0x0][0x590] ;  /* 0x0001640000047ab9 */ /* 0x000fe40000000a00 */
[----:B------:R-:W-:-:S04]  /*0860*/  ISETP.NE.U32.AND P0, PT, RZ, UR4, PT ;  /* 0x00000004ff007c0c */ /* 0x000fc8000bf05070 */
[----:B------:R-:W-:-:S13]  /*0870*/  ISETP.NE.AND.EX P0, PT, RZ, UR5, PT, P0 ;  /* 0x00000005ff007c0c */ /* 0x000fda000bf05300 */
[----:B------:R-:W-:Y:S05]  /*0880*/  @!P0 BRA `(.L_x_8) ;  /* 0x00000000000c8947 */ /* 0x000fea0003800000 */
[----:B-1----:R-:W0:Y:S02]  /*0890*/  LDC.64 R2, c[0x0][0x590] ;  /* 0x00016400ff027b82 */ /* 0x002e240000000a00 */
[----:B0-----:R0:W5:Y:S01]  /*08a0*/  LDG.E R57, desc[UR48][R2.64] ;  /* 0x0000003002397981 */ /* 0x001162000c1e1900 */
[----:B------:R-:W-:Y:S05]  /*08b0*/  BRA `(.L_x_7) ;  /* 0x0000000000087947 */ /* 0x000fea0003800000 */
.L_x_8:
[----:B------:R-:W-:Y:S02]  /*08c0*/  ULDC UR4, c[0x0][0x584] ;  /* 0x0001610000047ab9 */ /* 0x000fe40000000800 */
[----:B0-----:R-:W-:-:S07]  /*08d0*/  IMAD.U32 R57, RZ, RZ, UR4 ;  /* 0x00000004ff397e24 */ /* 0x001fce000f8e00ff */
.L_x_7:
[----:B012---:R-:W0:Y:S01]  /*08e0*/  LDC R2, c[0x0][0x65c] ;  /* 0x00019700ff027b82 */ /* 0x007e220000000800 */
[----:B------:R-:W1:Y:S01]  /*08f0*/  S2R R15, SR_CTAID.Y ;  /* 0x00000000000f7919 */ /* 0x000e620000002600 */
[----:B------:R-:W-:Y:S01]  /*0900*/  ULDC UR6, c[0x0][0x28c] ;  /* 0x0000a30000067ab9 */ /* 0x000fe20000000800 */
[----:B------:R-:W-:Y:S01]  /*0910*/  ISETP.NE.AND P0, PT, R7, 0x2, PT ;  /* 0x000000020700780c */ /* 0x000fe20003f05270 */
[----:B------:R-:W-:Y:S01]  /*0920*/  UIADD3 UR6, UR6, 0x7f, URZ ;  /* 0x0000007f06067890 */ /* 0x000fe2000fffe03f */
[----:B------:R-:W2:Y:S01]  /*0930*/  S2R R6, SR_CTAID.X ;  /* 0x0000000000067919 */ /* 0x000ea20000002500 */
[----:B------:R-:W-:Y:S01]  /*0940*/  UMOV UR36, URZ ;  /* 0x0000003f00247c82 */ /* 0x000fe20008000000 */
[----:B------:R-:W-:Y:S01]  /*0950*/  UMOV UR38, URZ ;  /* 0x0000003f00267c82 */ /* 0x000fe20008000000 */
[----:B------:R-:W-:Y:S01]  /*0960*/  USHF.R.S32.HI UR7, URZ, 0x1f, UR6 ;  /* 0x0000001f3f077899 */ /* 0x000fe20008011406 */
[----:B------:R-:W-:-:S03]  /*0970*/  ULDC.64 UR8, c[0x0][0x650] ;  /* 0x0001940000087ab9 */ /* 0x000fc60000000a00 */
[----:B------:R-:W-:-:S04]  /*0980*/  ULEA.HI UR7, UR7, UR6, URZ, 0x7 ;  /* 0x0000000607077291 */ /* 0x000fc8000f8f383f */
[----:B------:R-:W-:Y:S01]  /*0990*/  USHF.R.S32.HI UR37, URZ, 0x7, UR7 ;  /* 0x000000073f257899 */ /* 0x000fe20008011407 */
[----:B0-----:R-:W-:-:S13]  /*09a0*/  ISETP.NE.AND P1, PT, R2, 0x1, PT ;  /* 0x000000010200780c */ /* 0x001fda0003f25270 */
[----:B------:R-:W2:Y:S01]  /*09b0*/  @P1 LDC R17, c[0x0][0x10] ;  /* 0x00000400ff111b82 */ /* 0x000ea20000000800 */
[----:B-1----:R-:W-:Y:S02]  /*09c0*/  @P1 IMAD.MOV.U32 R8, RZ, RZ, R15 ;  /* 0x000000ffff081224 */ /* 0x002fe400078e000f */
[----:B------:R-:W-:Y:S02]  /*09d0*/  @P1 IMAD.MOV.U32 R9, RZ, RZ, RZ ;  /* 0x000000ffff091224 */ /* 0x000fe400078e00ff */
[----:B------:R-:W-:-:S03]  /*09e0*/  @P1 IMAD.MOV.U32 R7, RZ, RZ, RZ ;  /* 0x000000ffff071224 */ /* 0x000fc600078e00ff */
[----:B------:R-:W0:Y:S01]  /*09f0*/  @!P1 LDC R3, c[0x0][0xc] ;  /* 0x00000300ff039b82 */ /* 0x000e220000000800 */
[----:B------:R-:W-:Y:S01]  /*0a00*/  ULDC UR4, c[0x0][0xc] ;  /* 0x0000030000047ab9 */ /* 0x000fe20000000800 */
[----:B------:R-:W-:Y:S02]  /*0a10*/  ULDC UR5, c[0x0][0x10] ;  /* 0x0000040000057ab9 */ /* 0x000fe40000000800 */
[----:B------:R-:W-:-:S04]  /*0a20*/  UIMAD.WIDE.U32 UR4, UR4, UR5, URZ ;  /* 0x00000005040472a5 */ /* 0x000fc8000f8e003f */
[----:B------:R-:W1:Y:S01]  /*0a30*/  LDC R0, c[0x0][0x14] ;  /* 0x00000500ff007b82 */ /* 0x000e620000000800 */
[----:B--2---:R-:W-:-:S04]  /*0a40*/  @P1 IMAD.WIDE.U32 R16, R6, R17, R8 ;  /* 0x0000001106101225 */ /* 0x004fc800078e0008 */
[----:B------:R-:W-:Y:S02]  /*0a50*/  @P1 IMAD.IADD R17, R17, 0x1, R7 ;  /* 0x0000000111111824 */ /* 0x000fe400078e0207 */
[----:B------:R-:W-:Y:S02]  /*0a60*/  IMAD.MOV.U32 R7, RZ, RZ, RZ ;  /* 0x000000ffff077224 */ /* 0x000fe400078e00ff */
[----:B0-----:R-:W-:-:S04]  /*0a70*/  @!P1 IMAD.WIDE.U32 R8, R3, R15, R6 ;  /* 0x0000000f03089225 */ /* 0x001fc800078e0006 */
[----:B------:R-:W-:Y:S02]  /*0a80*/  @!P1 IMAD.MOV.U32 R16, RZ, RZ, R8 ;  /* 0x000000ffff109224 */ /* 0x000fe400078e0008 */
[----:B-1----:R-:W-:-:S04]  /*0a90*/  IMAD.WIDE.U32 R10, R0, UR4, RZ ;  /* 0x00000004000a7c25 */ /* 0x002fc8000f8e00ff */
[----:B------:R-:W-:Y:S01]  /*0aa0*/  IMAD R3, R0, UR5, RZ ;  /* 0x0000000500037c24 */ /* 0x000fe2000f8e02ff */
[----:B------:R0:W-:Y:S01]  /*0ab0*/  STL.64 [R1], R10 ;  /* 0x0000000a01007387 */ /* 0x0001e20000100a00 */
[----:B------:R-:W-:Y:S02]  /*0ac0*/  @!P1 IMAD.MOV.U32 R17, RZ, RZ, R9 ;  /* 0x000000ffff119224 */ /* 0x000fe400078e0009 */
[----:B------:R-:W-:Y:S01]  /*0ad0*/  IMAD.IADD R0, R11, 0x1, R3 ;  /* 0x000000010b007824 */ /* 0x000fe200078e0203 */
[----:B------:R-:W-:Y:S06]  /*0ae0*/  @P0 BRA `(.L_x_9) ;  /* 0x0000000000200947 */ /* 0x000fec0003800000 */
[----:B------:R-:W-:Y:S01]  /*0af0*/  UISETP.GE.U32.AND UP0, UPT, UR37, 0x3, UPT ;  /* 0x000000032500788c */ /* 0x000fe2000bf06070 */
[----:B------:R-:W-:Y:S01]  /*0b00*/  IADD3 R16, P0, R16, R10, RZ ;  /* 0x0000000a10107210 */ /* 0x000fe20007f1e0ff */
[----:B------:R-:W-:Y:S01]  /*0b10*/  UIMAD.WIDE.U32 UR4, UR37, -0x55555555, URZ ;  /* 0xaaaaaaab250478a5 */ /* 0x000fe2000f8e003f */
[----:B------:R-:W-:-:S03]  /*0b20*/  UMOV UR38, URZ ;  /* 0x0000003f00267c82 */ /* 0x000fc60008000000 */
[----:B------:R-:W-:Y:S01]  /*0b30*/  USHF.R.U32.HI UR4, URZ, 0x1, UR5 ;  /* 0x000000013f047899 */ /* 0x000fe20008011605 */
[----:B------:R-:W-:-:S03]  /*0b40*/  IMAD.X R17, R0, 0x1, R17, P0 ;  /* 0x0000000100117824 */ /* 0x000fc600000e0611 */
[----:B------:R-:W-:Y:S02]  /*0b50*/  UIMAD UR36, UR4, -0x3, UR37 ;  /* 0xfffffffd042478a4 */ /* 0x000fe4000f8e0225 */
[----:B------:R-:W-:-:S12]  /*0b60*/  @UP0 ULOP3.LUT UR38, UR4, 0x1, URZ, 0xc0, !UPT ;  /* 0x0000000104260892 */ /* 0x000fd8000f8ec03f */
.L_x_9:
[----:B------:R-:W-:Y:S01]  /*0b70*/  ISETP.GE.U32.AND P0, PT, R16, UR8, PT ;  /* 0x0000000810007c0c */ /* 0x000fe2000bf06070 */
[----:B------:R-:W-:Y:S01]  /*0b80*/  IMAD.MOV.U32 R22, RZ, RZ, -0x1 ;  /* 0xffffffffff167424 */ /* 0x000fe200078e00ff */
[----:B------:R-:W-:Y:S01]  /*0b90*/  PRMT R3, RZ, 0x7610, R3 ;  /* 0x00007610ff037816 */ /* 0x000fe20000000003 */
[----:B------:R-:W-:Y:S01]  /*0ba0*/  IMAD.MOV.U32 R18, RZ, RZ, -0x1 ;  /* 0xffffffffff127424 */ /* 0x000fe200078e00ff */
[----:B------:R-:W-:Y:S01]  /*0bb0*/  ISETP.GE.U32.AND.EX P0, PT, R17, UR9, PT, P0 ;  /* 0x0000000911007c0c */ /* 0x000fe2000bf06100 */
[----:B------:R-:W-:-:S12]  /*0bc0*/  IMAD.MOV.U32 R19, RZ, RZ, -0x1 ;  /* 0xffffffffff137424 */ /* 0x000fd800078e00ff */
[----:B------:R-:W-:Y:S05]  /*0bd0*/  @P0 BRA `(.L_x_10) ;  /* 0x0000000400580947 */ /* 0x000fea0003800000 */
[----:B------:R-:W1:Y:S01]  /*0be0*/  LDC.64 R20, c[0x0][0x628] ;  /* 0x00018a00ff147b82 */ /* 0x000e620000000a00 */
[----:B------:R-:W-:Y:S02]  /*0bf0*/  IMAD.MOV.U32 R8, RZ, RZ, R16 ;  /* 0x000000ffff087224 */ /* 0x000fe400078e0010 */
[----:B------:R-:W-:-:S05]  /*0c00*/  IMAD.MOV.U32 R9, RZ, RZ, R17 ;  /* 0x000000ffff097224 */ /* 0x000fca00078e0011 */
[----:B------:R-:W2:Y:S08]  /*0c10*/  LDC R18, c[0x0][0x630] ;  /* 0x00018c00ff127b82 */ /* 0x000eb00000000800 */
[----:B------:R-:W3:Y:S01]  /*0c20*/  LDC.64 R24, c[0x0][0x620] ;  /* 0x00018800ff187b82 */ /* 0x000ee20000000a00 */
[----:B-1----:R-:W-:-:S04]  /*0c30*/  ISETP.NE.U32.AND P0, PT, R20, RZ, PT ;  /* 0x000000ff1400720c */ /* 0x002fc80003f05070 */
[----:B------:R-:W-:-:S13]  /*0c40*/  ISETP.NE.AND.EX P0, PT, R21, RZ, PT, P0 ;  /* 0x000000ff1500720c */ /* 0x000fda0003f05300 */
[----:B--23--:R-:W-:Y:S05]  /*0c50*/  @!P0 BRA `(.L_x_11) ;  /* 0x0000000000288947 */ /* 0x00cfea0003800000 */
[----:B------:R-:W1:Y:S02]  /*0c60*/  LDC R3, c[0x0][0x634] ;  /* 0x00018d00ff037b82 */ /* 0x000e640000000800 */
[----:B-1----:R-:W-:-:S05]  /*0c70*/  IADD3 R3, P0, R16, R3, RZ ;  /* 0x0000000310037210 */ /* 0x002fca0007f1e0ff */
[----:B------:R-:W-:-:S04]  /*0c80*/  IMAD.X R19, RZ, RZ, R17, P0 ;  /* 0x000000ffff137224 */ /* 0x000fc800000e0611 */
[----:B------:R-:W-:-:S04]  /*0c90*/  IMAD.WIDE.U32 R8, R19, R20, RZ ;  /* 0x0000001413087225 */ /* 0x000fc800078e00ff */
[----:B0-----:R-:W-:-:S04]  /*0ca0*/  IMAD.WIDE.U32 R10, P0, R3, R21, R8 ;  /* 0x00000015030a7225 */ /* 0x001fc80007800008 */
[----:B------:R-:W-:-:S04]  /*0cb0*/  IMAD.WIDE.U32 R8, R3, R20, RZ ;  /* 0x0000001403087225 */ /* 0x000fc800078e00ff */
[----:B------:R-:W-:Y:S01]  /*0cc0*/  IMAD.X R13, RZ, RZ, RZ, P0 ;  /* 0x000000ffff0d7224 */ /* 0x000fe200000e06ff */
[----:B------:R-:W-:Y:S01]  /*0cd0*/  IADD3 RZ, P0, R9, R10, RZ ;  /* 0x0000000a09ff7210 */ /* 0x000fe20007f1e0ff */
[----:B------:R-:W-:-:S04]  /*0ce0*/  IMAD.MOV.U32 R12, RZ, RZ, R11 ;  /* 0x000000ffff0c7224 */ /* 0x000fc800078e000b */
[----:B------:R-:W-:-:S08]  /*0cf0*/  IMAD.WIDE.U32.X R8, R19, R21, R12, P0 ;  /* 0x0000001513087225 */ /* 0x000fd000000e040c */
.L_x_11:
[-CC-:B------:R-:W-:Y:S01]  /*0d00*/  SHF.R.U64 R30, R8, R18.reuse, R9.reuse ;  /* 0x00000012081e7219 */ /* 0x180fe20000001209 */
[----:B------:R-:W1:Y:S01]  /*0d10*/  LDC R12, c[0x0][0x618] ;  /* 0x00018600ff0c7b82 */ /* 0x000e620000000800 */
[----:B------:R-:W-:Y:S01]  /*0d20*/  SHF.R.U32.HI R7, RZ, R18, R9 ;  /* 0x00000012ff077219 */ /* 0x000fe20000011609 */
[----:B------:R-:W-:Y:S01]  /*0d30*/  ULDC UR4, c[0x0][0x150] ;  /* 0x0000540000047ab9 */ /* 0x000fe20000000800 */
[----:B0-----:R-:W-:Y:S02]  /*0d40*/  IADD3 R11, P0, RZ, -R30, RZ ;  /* 0x8000001eff0b7210 */ /* 0x001fe40007f1e0ff */
[----:B------:R-:W-:-:S03]  /*0d50*/  I2FP.F32.U32 R3, R6 ;  /* 0x0000000600037245 */ /* 0x000fc60000201000 */
[----:B------:R-:W0:Y:S01]  /*0d60*/  LDC.64 R26, c[0x0][0x640] ;  /* 0x00019000ff1a7b82 */ /* 0x000e220000000a00 */
[----:B------:R-:W-:Y:S02]  /*0d70*/  IMAD.X R13, RZ, RZ, ~R7, P0 ;  /* 0x000000ffff0d7224 */ /* 0x000fe400000e0e07 */
[----:B------:R-:W-:Y:S01]  /*0d80*/  FMUL R3, R3, UR4 ;  /* 0x0000000403037c20 */ /* 0x000fe20008400000 */
[----:B------:R-:W-:Y:S01]  /*0d90*/  IMAD.WIDE.U32 R8, R11, R24, R16 ;  /* 0x000000180b087225 */ /* 0x000fe200078e0010 */
[----:B------:R-:W-:-:S03]  /*0da0*/  ULDC UR4, c[0x0][0x154] ;  /* 0x0000550000047ab9 */ /* 0x000fc60000000800 */
[----:B------:R-:W-:Y:S01]  /*0db0*/  IMAD R10, R13, R24, RZ ;  /* 0x000000180d0a7224 */ /* 0x000fe200078e02ff */
[----:B------:R-:W2:Y:S01]  /*0dc0*/  LDC R7, c[0x0][0x144] ;  /* 0x00005100ff077b82 */ /* 0x000ea20000000800 */
[----:B------:R-:W3:Y:S02]  /*0dd0*/  F2I.U32.TRUNC.NTZ R3, R3 ;  /* 0x0000000300037305 */ /* 0x000ee4000020f000 */
[----:B------:R-:W-:-:S04]  /*0de0*/  IMAD R11, R11, R25, R10 ;  /* 0x000000190b0b7224 */ /* 0x000fc800078e020a */
[----:B------:R-:W-:Y:S01]  /*0df0*/  IMAD.IADD R9, R9, 0x1, R11 ;  /* 0x0000000109097824 */ /* 0x000fe200078e020b */
[----:B------:R-:W4:Y:S01]  /*0e00*/  LDC R18, c[0x0][0x608] ;  /* 0x00018200ff127b82 */ /* 0x000f220000000800 */
[----:B------:R-:W-:-:S03]  /*0e10*/  IMAD.MOV.U32 R11, RZ, RZ, -0x1 ;  /* 0xffffffffff0b7424 */ /* 0x000fc600078e00ff */
[-C--:B-1----:R-:W-:Y:S02]  /*0e20*/  SHF.R.U64 R22, R8, R12.reuse, R9 ;  /* 0x0000000c08167219 */ /* 0x082fe40000001209 */
[----:B------:R-:W-:Y:S02]  /*0e30*/  I2FP.F32.U32 R8, R15 ;  /* 0x0000000f00087245 */ /* 0x000fe40000201000 */
[----:B------:R-:W1:Y:S01]  /*0e40*/  LDC R24, c[0x0][0x658] ;  /* 0x00019600ff187b82 */ /* 0x000e620000000800 */
[----:B0-----:R-:W-:Y:S01]  /*0e50*/  ISETP.NE.U32.AND P0, PT, R26, RZ, PT ;  /* 0x000000ff1a00720c */ /* 0x001fe20003f05070 */
[----:B---3--:R-:W-:Y:S01]  /*0e60*/  IMAD.MOV R10, RZ, RZ, -R3 ;  /* 0x000000ffff0a7224 */ /* 0x008fe200078e0a03 */
[----:B------:R-:W-:Y:S01]  /*0e70*/  SHF.R.U32.HI R9, RZ, R12, R9 ;  /* 0x0000000cff097219 */ /* 0x000fe20000011609 */
[----:B------:R-:W-:Y:S01]  /*0e80*/  FMUL R8, R8, UR4 ;  /* 0x0000000408087c20 */ /* 0x000fe20008400000 */
[----:B------:R-:W-:-:S03]  /*0e90*/  ISETP.NE.AND.EX P0, PT, R27, RZ, PT, P0 ;  /* 0x000000ff1b00720c */ /* 0x000fc60003f05300 */
[----:B------:R-:W0:Y:S01]  /*0ea0*/  LDC R20, c[0x0][0x148] ;  /* 0x00005200ff147b82 */ /* 0x000e220000000800 */
[----:B--2---:R-:W-:-:S07]  /*0eb0*/  IMAD R3, R7, R10, R6 ;  /* 0x0000000a07037224 */ /* 0x004fce00078e0206 */
[----:B------:R-:W2:Y:S01]  /*0ec0*/  LDC R21, c[0x0][0x600] ;  /* 0x00018000ff157b82 */ /* 0x000ea20000000800 */
[-CC-:B----4-:R-:W-:Y:S02]  /*0ed0*/  SHF.R.U64 R32, R22, R18.reuse, R9.reuse ;  /* 0x0000001216207219 */ /* 0x190fe40000001209 */
[----:B------:R-:W-:Y:S01]  /*0ee0*/  SHF.R.U32.HI R7, RZ, R18, R9 ;  /* 0x00000012ff077219 */ /* 0x000fe20000011609 */
[----:B------:R-:W-:Y:S01]  /*0ef0*/  IMAD.MOV.U32 R9, RZ, RZ, 0x1 ;  /* 0x00000001ff097424 */ /* 0x000fe200078e00ff */
[----:B------:R3:W4:Y:S03]  /*0f00*/  F2I.U32.TRUNC.NTZ R18, R8 ;  /* 0x0000000800127305 */ /* 0x000726000020f000 */
[----:B------:R-:W0:Y:S01]  /*0f10*/  LDC R25, c[0x0][0x648] ;  /* 0x00019200ff197b82 */ /* 0x000e220000000800 */
[-C--:B-1----:R-:W-:Y:S02]  /*0f20*/  SHF.L.U32 R6, R11, R24.reuse, RZ ;  /* 0x000000180b067219 */ /* 0x082fe400000006ff */
[----:B------:R-:W-:-:S02]  /*0f30*/  SHF.R.U64 R34, R32, R24, R7 ;  /* 0x0000001820227219 */ /* 0x000fc40000001207 */
[----:B------:R-:W-:Y:S02]  /*0f40*/  LOP3.LUT R13, RZ, R6, RZ, 0x33, !PT ;  /* 0x00000006ff0d7212 */ /* 0x000fe400078e33ff */
[-C--:B------:R-:W-:Y:S01]  /*0f50*/  SHF.R.U32.HI R7, RZ, R24.reuse, R7 ;  /* 0x00000018ff077219 */ /* 0x080fe20000011607 */
[----:B------:R-:W1:Y:S01]  /*0f60*/  LDC R29, c[0x0][0x638] ;  /* 0x00018e00ff1d7b82 */ /* 0x000e620000000800 */
[----:B------:R-:W-:Y:S01]  /*0f70*/  SHF.L.U32 R12, R9, R24, RZ ;  /* 0x00000018090c7219 */ /* 0x000fe200000006ff */
[----:B------:R-:W-:-:S06]  /*0f80*/  IMAD.MOV.U32 R6, RZ, RZ, R34 ;  /* 0x000000ffff067224 */ /* 0x000fcc00078e0022 */
[----:B------:R-:W0:Y:S01]  /*0f90*/  LDC R28, c[0x0][0x610] ;  /* 0x00018400ff1c7b82 */ /* 0x000e220000000800 */
[----:B---34-:R-:W-:Y:S05]  /*0fa0*/  @!P0 BRA `(.L_x_12) ;  /* 0x0000000000288947 */ /* 0x018fea0003800000 */
[----:B------:R-:W3:Y:S02]  /*0fb0*/  LDC R11, c[0x0][0x64c] ;  /* 0x00019300ff0b7b82 */ /* 0x000ee40000000800 */
[----:B---3--:R-:W-:-:S05]  /*0fc0*/  IADD3 R11, P0, R34, R11, RZ ;  /* 0x0000000b220b7210 */ /* 0x008fca0007f1e0ff */
[----:B------:R-:W-:-:S04]  /*0fd0*/  IMAD.X R19, RZ, RZ, R7, P0 ;  /* 0x000000ffff137224 */ /* 0x000fc800000e0607 */
[----:B------:R-:W-:-:S04]  /*0fe0*/  IMAD.WIDE.U32 R6, R19, R26, RZ ;  /* 0x0000001a13067225 */ /* 0x000fc800078e00ff */
[----:B------:R-:W-:-:S04]  /*0ff0*/  IMAD.WIDE.U32 R8, P0, R11, R27, R6 ;  /* 0x0000001b0b087225 */ /* 0x000fc80007800006 */
[----:B------:R-:W-:-:S04]  /*1000*/  IMAD.WIDE.U32 R6, R11, R26, RZ ;  /* 0x0000001a0b067225 */ /* 0x000fc800078e00ff */
[----:B------:R-:W-:Y:S01]  /*1010*/  IMAD.X R11, RZ, RZ, RZ, P0 ;  /* 0x000000ffff0b7224 */ /* 0x000fe200000e06ff */
[----:B------:R-:W-:Y:S01]  /*1020*/  IADD3 RZ, P0, R7, R8, RZ ;  /* 0x0000000807ff7210 */ /* 0x000fe20007f1e0ff */
[----:B------:R-:W-:-:S04]  /*1030*/  IMAD.MOV.U32 R10, RZ, RZ, R9 ;  /* 0x000000ffff0a7224 */ /* 0x000fc800078e0009 */
[----:B------:R-:W-:-:S08]  /*1040*/  IMAD.WIDE.U32.X R6, R19, R27, R10, P0 ;  /* 0x0000001b13067225 */ /* 0x000fd000000e040a */
.L_x_12:
[----:B0-----:R-:W-:Y:S01]  /*1050*/  SHF.R.U64 R6, R6, R25, R7 ;  /* 0x0000001906067219 */ /* 0x001fe20000001207 */
[----:B--2---:R-:W-:Y:S01]  /*1060*/  VIADD R7, R21, 0xffffffff ;  /* 0xffffffff15077836 */ /* 0x004fe20000000000 */
[----:B------:R-:W-:Y:S01]  /*1070*/  LOP3.LUT R13, R32, R13, RZ, 0xc0, !PT ;  /* 0x0000000d200d7212 */ /* 0x000fe200078ec0ff */
[----:B------:R-:W-:Y:S02]  /*1080*/  IMAD.MOV R18, RZ, RZ, -R18 ;  /* 0x000000ffff127224 */ /* 0x000fe400078e0a12 */
[----:B------:R-:W-:Y:S01]  /*1090*/  IMAD.MOV R8, RZ, RZ, -R6 ;  /* 0x000000ffff087224 */ /* 0x000fe200078e0a06 */
[----:B------:R-:W-:Y:S01]  /*10a0*/  LOP3.LUT R7, R22, R7, RZ, 0xc0, !PT ;  /* 0x0000000716077212 */ /* 0x000fe200078ec0ff */
[----:B------:R-:W-:Y:S02]  /*10b0*/  IMAD R12, R12, R6, R13 ;  /* 0x000000060c0c7224 */ /* 0x000fe400078e020d */
[----:B------:R-:W-:Y:S02]  /*10c0*/  @P1 IMAD R3, R20, R18, R15 ;  /* 0x0000001214031224 */ /* 0x000fe400078e020f */
[----:B-1----:R-:W-:-:S02]  /*10d0*/  IMAD R6, R8, R29, R34 ;  /* 0x0000001d08067224 */ /* 0x002fc400078e0222 */
[----:B------:R-:W-:Y:S02]  /*10e0*/  IMAD R22, R12, R28, R3 ;  /* 0x0000001c0c167224 */ /* 0x000fe400078e0203 */
[----:B------:R-:W-:Y:S02]  /*10f0*/  IMAD R7, R6, R21, R7 ;  /* 0x0000001506077224 */ /* 0x000fe400078e0207 */
[----:B------:R-:W-:Y:S02]  /*1100*/  IMAD.MOV.U32 R3, RZ, RZ, 0x1 ;  /* 0x00000001ff037424 */ /* 0x000fe400078e00ff */
[----:B------:R-:W-:Y:S01]  /*1110*/  IMAD.MOV.U32 R19, RZ, RZ, R30 ;  /* 0x000000ffff137224 */ /* 0x000fe200078e001e */
[----:B------:R-:W-:Y:S02]  /*1120*/  SEL R18, R7, R22, !P1 ;  /* 0x0000001607127207 */ /* 0x000fe40004800000 */
[----:B------:R-:W-:-:S07]  /*1130*/  SEL R22, R22, R7, !P1 ;  /* 0x0000000716167207 */ /* 0x000fce0004800000 */
.L_x_10:
[----:B------:R-:W-:Y:S05]  /*1140*/  @!P2 BRA `(.L_x_13) ;  /* 0x000000400088a947 */ /* 0x000fea0003800000 */
[----:B------:R-:W-:-:S13]  /*1150*/  ISETP.GT.U32.AND P0, PT, R31, 0x1, PT ;  /* 0x000000011f00780c */ /* 0x000fda0003f04070 */
[----:B------:R-:W-:Y:S05]  /*1160*/  @P0 EXIT ;  /* 0x000000000000094d */ /* 0x000fea0003800000 */
.L_x_14:
[----:B------:R-:W-:-:S08]  /*1170*/  NOP ;  /* 0x0000000000007918 */ /* 0x000fd00000000000 */
[----:B------:R-:W1:Y:S02]  /*1180*/  USETMAXREG.TRY_ALLOC.CTAPOOL UP0, 0xe8 ;  /* 0x000000e8000079c8 */ /* 0x000e640008000600 */
[----:B-1----:R-:W-:-:S13]  /*1190*/  PLOP3.LUT P0, PT, PT, PT, UP0, 0x80, 0x0 ;  /* 0x000000000000781c */ /* 0x002fda0003f0f008 */
[----:B------:R-:W-:Y:S05]  /*11a0*/  @!P0 BRA `(.L_x_14) ;  /* 0xfffffffc00f08947 */ /* 0x000fea000383ffff */
[----:B------:R-:W-:-:S13]  /*11b0*/  LOP3.LUT P0, RZ, R3, 0xff, RZ, 0xc0, !PT ;  /* 0x000000ff03ff7812 */ /* 0x000fda000780c0ff */
[----:B------:R-:W-:Y:S05]  /*11c0*/  @!P0 EXIT ;  /* 0x000000000000894d */ /* 0x000fea0003800000 */
[----:B------:R-:W2:Y:S01]  /*11d0*/  LDL.64 R8, [R1] ;  /* 0x0000000001087983 */ /* 0x000ea20000100a00 */
[----:B------:R-:W-:Y:S01]  /*11e0*/  SHF.R.S32.HI R4, RZ, 0x1f, R5 ;  /* 0x0000001fff047819 */ /* 0x000fe20000011405 */
[----:B------:R-:W1:Y:S01]  /*11f0*/  S2UR UR4, SR_CgaCtaId ;  /* 0x00000000000479c3 */ /* 0x000e620000008800 */
[----:B------:R-:W-:Y:S01]  /*1200*/  UMOV UR40, 0x400 ;  /* 0x0000040000287882 */ /* 0x000fe20000000000 */
[----:B------:R-:W-:Y:S01]  /*1210*/  UISETP.LT.AND UP0, UPT, UR37, 0x1, UPT ;  /* 0x000000012500788c */ /* 0x000fe2000bf01270 */
[CC--:B------:R-:W-:Y:S01]  /*1220*/  LEA.HI R3, R4.reuse, R5.reuse, RZ, 0x2 ;  /* 0x0000000504037211 */ /* 0x0c0fe200078f10ff */
[----:B------:R-:W-:Y:S01]  /*1230*/  UIADD3 UR5, UR43, -0x1, URZ ;  /* 0xffffffff2b057890 */ /* 0x000fe2000fffe03f */
[----:B------:R-:W-:Y:S01]  /*1240*/  LEA.HI R4, R4, R5, RZ, 0x5 ;  /* 0x0000000504047211 */ /* 0x000fe200078f28ff */
[----:B------:R-:W-:Y:S01]  /*1250*/  USEL UR42, UR37, 0x1, UP0 ;  /* 0x00000001252a7887 */ /* 0x000fe20008000000 */
[--C-:B------:R-:W-:Y:S01]  /*1260*/  SHF.R.S32.HI R58, RZ, 0x2, R3.reuse ;  /* 0x00000002ff3a7819 */ /* 0x100fe20000011403 */
[----:B------:R-:W3:Y:S01]  /*1270*/  LDC R64, c[0x0][0x658] ;  /* 0x00019600ff407b82 */ /* 0x000ee20000000800 */
[----:B------:R-:W-:Y:S01]  /*1280*/  SHF.R.S32.HI R7, RZ, 0x1f, R3 ;  /* 0x0000001fff077819 */ /* 0x000fe20000011403 */
[----:B------:R-:W-:Y:S01]  /*1290*/  UISETP.NE.AND UP0, UPT, UR5, URZ, UPT ;  /* 0x0000003f0500728c */ /* 0x000fe2000bf05270 */
[----:B------:R-:W-:Y:S01]  /*12a0*/  LOP3.LUT R6, R3, 0xfffffffc, RZ, 0xc0, !PT ;  /* 0xfffffffc03067812 */ /* 0x000fe200078ec0ff */
[----:B------:R-:W-:Y:S01]  /*12b0*/  ULDC UR8, c[0x0][0x284] ;  /* 0x0000a10000087ab9 */ /* 0x000fe20000000800 */
[----:B------:R-:W-:Y:S01]  /*12c0*/  LEA.HI R7, R7, R58, RZ, 0x3 ;  /* 0x0000003a07077211 */ /* 0x000fe200078f18ff */
[----:B------:R-:W-:Y:S01]  /*12d0*/  USEL UR7, URZ, 0x1, UP0 ;  /* 0x000000013f077887 */ /* 0x000fe20008000000 */
[----:B------:R-:W-:Y:S01]  /*12e0*/  SHF.R.S32.HI R3, RZ, 0x5, R4 ;  /* 0x00000005ff037819 */ /* 0x000fe20000011404 */
[----:B------:R-:W4:Y:S01]  /*12f0*/  LDC.64 R62, c[0x0][0x5c8] ;  /* 0x00017200ff3e7b82 */ /* 0x000f220000000a00 */
[----:B------:R-:W-:Y:S01]  /*1300*/  LOP3.LUT R7, R7, 0xfffffff8, RZ, 0xc0, !PT ;  /* 0xfffffff807077812 */ /* 0x000fe200078ec0ff */
[----:B------:R-:W-:Y:S01]  /*1310*/  IMAD.IADD R6, R5, 0x1, -R6 ;  /* 0x0000000105067824 */ /* 0x000fe200078e0a06 */
[----:B------:R-:W-:Y:S01]  /*1320*/  LOP3.LUT R72, R23, 0x1, RZ, 0xfc, !PT ;  /* 0x0000000117487812 */ /* 0x000fe200078efcff */
[----:B------:R-:W-:Y:S01]  /*1330*/  IMAD.MOV.U32 R5, RZ, RZ, 0x1 ;  /* 0x00000001ff057424 */ /* 0x000fe200078e00ff */
[----:B------:R-:W-:Y:S01]  /*1340*/  USHF.L.U32 UR39, UR37, 0x1, URZ ;  /* 0x0000000125277899 */ /* 0x000fe2000800063f */
[----:B------:R-:W-:Y:S01]  /*1350*/  IMAD.IADD R58, R58, 0x1, -R7 ;  /* 0x000000013a3a7824 */ /* 0x000fe200078e0a07 */
[----:B------:R-:W-:Y:S01]  /*1360*/  UIADD3 UR42, -UR42, UR37, URZ ;  /* 0x000000252a2a7290 */ /* 0x000fe2000fffe13f */
[----:B------:R-:W0:Y:S01]  /*1370*/  LDC R65, c[0x0][0x288] ;  /* 0x0000a200ff417b82 */ /* 0x000e220000000800 */
[----:B-1----:R-:W-:Y:S01]  /*1380*/  ULEA UR40, UR4, UR40, 0x18 ;  /* 0x0000002804287291 */ /* 0x002fe2000f8ec03f */
[C-C-:B------:R-:W-:Y:S01]  /*1390*/  IMAD R69, R3.reuse, -0x10, -R58.reuse ;  /* 0xfffffff003457824 */ /* 0x140fe200078e0a3a */
[--C-:B------:R-:W-:Y:S01]  /*13a0*/  SHF.R.S32.HI R59, RZ, 0x1f, R58.reuse ;  /* 0x0000001fff3b7819 */ /* 0x100fe2000001143a */
[----:B------:R-:W-:Y:S01]  /*13b0*/  USHF.L.U32 UR4, UR5, 0x3, URZ ;  /* 0x0000000305047899 */ /* 0x000fe2000800063f */
[----:B------:R-:W-:Y:S01]  /*13c0*/  IMAD.SHL.U32 R60, R6, 0x2, RZ ;  /* 0x00000002063c7824 */ /* 0x000fe200078e00ff */
[----:B------:R-:W-:Y:S01]  /*13d0*/  UIADD3 UR5, UR40, 0x100, URZ ;  /* 0x0000010028057890 */ /* 0x000fe2000fffe03f */
[----:B------:R-:W-:Y:S01]  /*13e0*/  IMAD.U32 R73, RZ, RZ, UR7 ;  /* 0x00000007ff497e24 */ /* 0x000fe2000f8e00ff */
[----:B------:R-:W1:Y:S01]  /*13f0*/  LDC R67, c[0x0][0x600] ;  /* 0x00018000ff437b82 */ /* 0x000e620000000800 */
[----:B------:R-:W-:Y:S01]  /*1400*/  IMAD.WIDE R58, R3, 0x10, R58 ;  /* 0x00000010033a7825 */ /* 0x000fe200078e023a */
[----:B------:R-:W-:Y:S01]  /*1410*/  UIADD3 UR6, UR40, 0x18100, URZ ;  /* 0x0001810028067890 */ /* 0x000fe2000fffe03f */
[----:B------:R-:W-:Y:S01]  /*1420*/  SHF.R.S32.HI R61, RZ, 0x1f, R60 ;  /* 0x0000001fff3d7819 */ /* 0x000fe2000001143c */
[----:B------:R-:W-:Y:S01]  /*1430*/  USHF.R.U32.HI UR5, URZ, 0x4, UR5 ;  /* 0x000000043f057899 */ /* 0x000fe20008011605 */
[----:B------:R-:W-:Y:S01]  /*1440*/  IMAD.MOV.U32 R3, RZ, RZ, -0x1 ;  /* 0xffffffffff037424 */ /* 0x000fe200078e00ff */
[----:B------:R-:W-:Y:S01]  /*1450*/  USHF.R.U32.HI UR6, URZ, 0x4, UR6 ;  /* 0x000000043f067899 */ /* 0x000fe20008011606 */
[----:B------:R-:W-:Y:S01]  /*1460*/  VIADD R69, R69, UR8 ;  /* 0x0000000845457c36 */ /* 0x000fe20008000000 */
[----:B------:R-:W-:Y:S01]  /*1470*/  UIADD3 UR41, UR40, 0x40, URZ ;  /* 0x0000004028297890 */ /* 0x000fe2000fffe03f */
[C---:B----4-:R-:W-:Y:S01]  /*1480*/  SHF.L.U64.HI R63, R62.reuse, 0x3, R63 ;  /* 0x000000033e3f7819 */ /* 0x050fe2000001023f */
[----:B------:R-:W-:Y:S01]  /*1490*/  ULOP3.LUT UR4, UR4, 0x8, URZ, 0xc0, !UPT ;  /* 0x0000000804047892 */ /* 0x000fe2000f8ec03f */
[-C--:B---3--:R-:W-:Y:S01]  /*14a0*/  SHF.L.U32 R3, R3, R64.reuse, RZ ;  /* 0x0000004003037219 */ /* 0x088fe200000006ff */
[----:B------:R-:W-:Y:S01]  /*14b0*/  ULOP3.LUT UR5, UR5, 0x3fff, URZ, 0xc0, !UPT ;  /* 0x00003fff05057892 */ /* 0x000fe2000f8ec03f */
[----:B------:R-:W-:Y:S01]  /*14c0*/  SHF.L.U32 R64, R5, R64, RZ ;  /* 0x0000004005407219 */ /* 0x000fe200000006ff */
[----:B------:R-:W-:Y:S01]  /*14d0*/  ULOP3.LUT UR6, UR6, 0x3fff, URZ, 0xc0, !UPT ;  /* 0x00003fff06067892 */ /* 0x000fe2000f8ec03f */
[----:B------:R-:W-:Y:S01]  /*14e0*/  IMAD.SHL.U32 R62, R62, 0x8, RZ ;  /* 0x000000083e3e7824 */ /* 0x000fe200078e00ff */
[----:B------:R-:W-:Y:S01]  /*14f0*/  LOP3.LUT R68, RZ, R3, RZ, 0x33, !PT ;  /* 0x00000003ff447212 */ /* 0x000fe200078e33ff */
[----:B0-----:R-:W-:Y:S01]  /*1500*/  IMAD R65, R6, -0x2, R65 ;  /* 0xfffffffe06417824 */ /* 0x001fe200078e0241 */
[----:B------:R-:W-:-:S02]  /*1510*/  ULEA UR43, UR43, UR41, 0x3 ;  /* 0x000000292b2b7291 */ /* 0x000fc4000f8e183f */
[----:B------:R-:W-:Y:S02]  /*1520*/  ULOP3.LUT UR44, UR4, 0x8, URZ, 0x3c, !UPT ;  /* 0x00000008042c7892 */ /* 0x000fe4000f8e3c3f */
[----:B------:R-:W-:Y:S01]  /*1530*/  ULOP3.LUT UR45, UR4, 0x18, URZ, 0x3c, !UPT ;  /* 0x00000018042d7892 */ /* 0x000fe2000f8e3c3f */
[----:B-1----:R-:W-:Y:S01]  /*1540*/  VIADD R67, R67, 0xffffffff ;  /* 0xffffffff43437836 */ /* 0x002fe20000000000 */
[----:B------:R-:W-:Y:S02]  /*1550*/  ULOP3.LUT UR46, UR5, 0x10000, URZ, 0xfc, !UPT ;  /* 0x00010000052e7892 */ /* 0x000fe4000f8efc3f */
[----:B------:R-:W-:Y:S01]  /*1560*/  ULOP3.LUT UR47, UR6, 0x10000, URZ, 0xfc, !UPT ;  /* 0x00010000062f7892 */ /* 0x000fe2000f8efc3f */
[----:B--2---:R-:W-:-:S11]  /*1570*/  SHF.L.U64.HI R66, R8, 0x1, R0 ;  /* 0x0000000108427819 */ /* 0x004fd60000010200 */
.L_x_98:
[----:B------:R-:W-:-:S04]  /*1580*/  SHF.L.U32 R0, R73, 0x1f, RZ ;  /* 0x0000001f49007819 */ /* 0x000fc800000006ff */
[----:B------:R-:W0:Y:S02]  /*1590*/  SYNCS.PHASECHK.TRANS64.TRYWAIT P0, [UR43+-0x8], R0 ;  /* 0xfffff800ff0075a7 */ /* 0x000e24000800016b */
[----:B01--4-:R-:W-:Y:S05]  /*15a0*/  @!P0 BRA `(.L_x_15) ;  /* 0x0000004c00b48947 */ /* 0x013fea0003800000 */
.L_x_119:
[----:B------:R-:W-:Y:S02]  /*15b0*/  ULDC UR4, c[0x0][0x28c] ;  /* 0x0000a30000047ab9 */ /* 0x000fe40000000800 */
[----:B------:R-:W-:-:S13]  /*15c0*/  ISETP.LT.AND P0, PT, RZ, UR4, PT ;  /* 0x00000004ff007c0c */ /* 0x000fda000bf01270 */
[----:B------:R-:W-:Y:S05]  /*15d0*/  @P0 BRA `(.L_x_16) ;  /* 0x0000000000400947 */ /* 0x000fea0003800000 */
[----:B0-----:R-:W-:Y:S01]  /*15e0*/  MOV R0, 0x0 ;  /* 0x0000000000007802 */ /* 0x001fe20000000f00 */
[----:B------:R-:W-:Y:S01]  /*15f0*/  ULDC.64 UR4, c[0x4][0x68] ;  /* 0x01001a0000047ab9 */ /* 0x000fe20000000a00 */
[----:B------:R-:W-:Y:S01]  /*1600*/  ULDC.64 UR6, c[0x4][0x8] ;  /* 0x0100020000067ab9 */ /* 0x000fe20000000a00 */
[----:B------:R-:W-:Y:S01]  /*1610*/  IMAD.U32 R4, RZ, RZ, UR4 ;  /* 0x00000004ff047e24 */ /* 0x000fe2000f8e00ff */
[----:B------:R0:W1:Y:S01]  /*1620*/  LDC.64 R14, c[0x4][R0] ;  /* 0x01000000000e7b82 */ /* 0x0000620000000a00 */
[----:B------:R-:W-:Y:S01]  /*1630*/  IMAD.U32 R5, RZ, RZ, UR5 ;  /* 0x00000005ff057e24 */ /* 0x000fe2000f8e00ff */
[----:B------:R-:W-:Y:S01]  /*1640*/  ULDC.64 UR4, c[0x4][0x70] ;  /* 0x01001c0000047ab9 */ /* 0x000fe20000000a00 */
[----:B------:R-:W-:Y:S02]  /*1650*/  IMAD.U32 R10, RZ, RZ, UR6 ;  /* 0x00000006ff0a7e24 */ /* 0x000fe4000f8e00ff */
[----:B------:R-:W-:Y:S02]  /*1660*/  IMAD.U32 R6, RZ, RZ, UR4 ;  /* 0x00000004ff067e24 */ /* 0x000fe4000f8e00ff */
[----:B------:R-:W-:-:S02]  /*1670*/  IMAD.U32 R7, RZ, RZ, UR5 ;  /* 0x00000005ff077e24 */ /* 0x000fc4000f8e00ff */
[----:B------:R-:W-:Y:S02]  /*1680*/  IMAD.U32 R11, RZ, RZ, UR7 ;  /* 0x00000007ff0b7e24 */ /* 0x000fe4000f8e00ff */
[----:B------:R-:W-:Y:S02]  /*1690*/  IMAD.MOV.U32 R8, RZ, RZ, 0x1e1 ;  /* 0x000001e1ff087424 */ /* 0x000fe400078e00ff */
[----:B------:R-:W-:Y:S02]  /*16a0*/  IMAD.MOV.U32 R12, RZ, RZ, 0x1 ;  /* 0x00000001ff0c7424 */ /* 0x000fe400078e00ff */
[----:B0-----:R-:W-:-:S07]  /*16b0*/  IMAD.MOV.U32 R13, RZ, RZ, RZ ;  /* 0x000000ffff0d7224 */ /* 0x001fce00078e00ff */
[----:B------:R-:W-:-:S07]  /*16c0*/  LEPC R20, `(.L_x_16) ;  /* 0x000000001014794e */ /* 0x000fce0000000000 */
[----:B-1---5:R-:W-:Y:S05]  /*16d0*/  CALL.ABS.NOINC R14 ;  /* 0x000000000e007343 */ /* 0x022fea0003c00000 */
.L_x_16:
[----:B------:R-:W-:-:S13]  /*16e0*/  ISETP.NE.AND P0, PT, R72, 0x3, PT ;  /* 0x000000034800780c */ /* 0x000fda0003f05270 */
[----:B------:R-:W-:Y:S05]  /*16f0*/  @!P0 BRA `(.L_x_17) ;  /* 0x0000000000048947 */ /* 0x000fea0003800000 */
[----:B------:R-:W-:Y:S01]  /*1700*/  BPT.TRAP 0x1 ;  /* 0x000000040000795c */ /* 0x000fe20000300000 */
.L_x_17:
[----:B0-----:R-:W-:Y:S02]  /*1710*/  IMAD.U32 R3, RZ, RZ, UR36 ;  /* 0x00000024ff037e24 */ /* 0x001fe4000f8e00ff */
[----:B------:R-:W-:-:S03]  /*1720*/  IMAD.U32 R0, RZ, RZ, UR38 ;  /* 0x00000026ff007e24 */ /* 0x000fc6000f8e00ff */
[----:B------:R-:W-:Y:S02]  /*1730*/  LEA R3, R3, UR40, 0x3 ;  /* 0x0000002803037c11 */ /* 0x000fe4000f8e18ff */
[----:B------:R-:W-:-:S04]  /*1740*/  SHF.L.U32 R0, R0, 0x1f, RZ ;  /* 0x0000001f00007819 */ /* 0x000fc800000006ff */
[----:B------:R0:W1:Y:S01]  /*1750*/  SYNCS.PHASECHK.TRANS64.TRYWAIT P1, [R3+URZ], R0 ;  /* 0x00000000030075a7 */ /* 0x000062000802017f */
[----:B------:R-:W-:Y:S05]  /*1760*/  @!P0 BRA `(.L_x_18) ;  /* 0x0000000000048947 */ /* 0x000fea0003800000 */
[----:B------:R-:W-:Y:S01]  /*1770*/  BPT.TRAP 0x1 ;  /* 0x000000040000795c */ /* 0x000fe20000300000 */
.L_x_18:
[----:B-1----:R-:W-:Y:S05]  /*1780*/  @P1 BRA `(.L_x_19) ;  /* 0x0000000000081947 */ /* 0x002fea0003800000 */
[----:B------:R-:W1:Y:S02]  /*1790*/  SYNCS.PHASECHK.TRANS64.TRYWAIT P1, [R3+URZ], R0 ;  /* 0x00000000030075a7 */ /* 0x000e64000802017f */
[----:B-1----:R-:W-:Y:S05]  /*17a0*/  @!P1 BRA `(.L_x_20) ;  /* 0x0000004c004c9947 */ /* 0x002fea0003800000 */
.L_x_19:
[----:B------:R-:W-:Y:S05]  /*17b0*/  WARPSYNC.ALL ;  /* 0x0000000000007948 */ /* 0x000fea0003800000 */
[----:B------:R-:W-:Y:S01]  /*17c0*/  ULEA UR9, UR36, UR46, 0xb ;  /* 0x0000002e24097291 */ /* 0x000fe2000f8e583f */
[----:B------:R-:W-:Y:S01]  /*17d0*/  WARPGROUP.ARRIVE ;  /* 0x00000000000079c5 */ /* 0x000fe20000000000 */
[----:B------:R-:W-:Y:S01]  /*17e0*/  ULEA UR8, UR36, UR47, 0xb ;  /* 0x0000002f24087291 */ /* 0x000fe2000f8e583f */
[----:B01----:R-:W-:Y:S01]  /*17f0*/  IMAD.U32 R0, RZ, RZ, UR42 ;  /* 0x0000002aff007e24 */ /* 0x003fe2000f8e00ff */
[----:B------:R-:W-:Y:S01]  /*1800*/  UMOV UR5, 0x40000040 ;  /* 0x4000004000057882 */ /* 0x000fe20000000000 */
[----:B------:R-:W-:-:S02]  /*1810*/  UMOV UR7, 0x40000040 ;  /* 0x4000004000077882 */ /* 0x000fc40000000000 */
[----:B------:R-:W-:Y:S01]  /*1820*/  UMOV UR4, UR9 ;  /* 0x0000000900047c82 */ /* 0x000fe20008000000 */
[----:B------:R-:W-:Y:S01]  /*1830*/  ISETP.GE.AND P1, PT, R0, 0x1, PT ;  /* 0x000000010000780c */ /* 0x000fe20003f26270 */
[----:B------:R-:W-:Y:S02]  /*1840*/  UMOV UR6, UR8 ;  /* 0x0000000800067c82 */ /* 0x000fe40008000000 */
[----:B------:R-:W-:Y:S01]  /*1850*/  HGMMA.64x64x8.F32.TF32 R24, gdesc[UR4], RZ, !UPT, gsb0 ;  /* 0x04e00000041879f0 */ /* 0x000fe2000c0028ff */
[----:B------:R-:W-:Y:S02]  /*1860*/  UIADD3 UR4, UR9, 0x2, URZ ;  /* 0x0000000209047890 */ /* 0x000fe4000fffe03f */
[----:B------:R-:W-:Y:S01]  /*1870*/  UIADD3 UR6, UR8, 0x2, URZ ;  /* 0x0000000208067890 */ /* 0x000fe2000fffe03f */
[----:B------:R-:W-:Y:S01]  /*1880*/  UMOV UR5, 0x40000040 ;  /* 0x4000004000057882 */ /* 0x000fe20000000000 */
[----:B------:R-:W-:Y:S01]  /*1890*/  UMOV UR7, 0x40000040 ;  /* 0x4000004000077882 */ /* 0x000fe20000000000 */
[----:B------:R-:W-:-:S02]  /*18a0*/  WARPGROUP.DEPBAR.LE gsb0, 0x0 ;  /* 0x00008000000079c5 */ /* 0x000fc40000010000 */
[----:B------:R-:W-:-:S06]  /*18b0*/  WARPGROUP.ARRIVE ;  /* 0x00000000000079c5 */ /* 0x000fcc0000000000 */
[----:B------:R-:W-:Y:S01]  /*18c0*/  HGMMA.64x64x8.F32.TF32 R24, gdesc[UR4], R24, gsb0 ;  /* 0x04e00000041879f0 */ /* 0x000fe20008002818 */
[----:B------:R-:W-:Y:S02]  /*18d0*/  UIADD3 UR4, UR9, 0x4, URZ ;  /* 0x0000000409047890 */ /* 0x000fe4000fffe03f */
[----:B------:R-:W-:Y:S01]  /*18e0*/  UIADD3 UR6, UR8, 0x4, URZ ;  /* 0x0000000408067890 */ /* 0x000fe2000fffe03f */
[----:B------:R-:W-:Y:S01]  /*18f0*/  UMOV UR5, 0x40000040 ;  /* 0x4000004000057882 */ /* 0x000fe20000000000 */
[----:B------:R-:W-:Y:S01]  /*1900*/  UMOV UR7, 0x40000040 ;  /* 0x4000004000077882 */ /* 0x000fe20000000000 */
[----:B------:R-:W-:Y:S02]  /*1910*/  WARPGROUP.DEPBAR.LE gsb0, 0x0 ;  /* 0x00008000000079c5 */ /* 0x000fe40000010000 */
        /* <DEDUP_REMOVED lines=92> */
[----:B------:R-:W-:Y:S03]  /*1ee0*/  HGMMA.64x64x8.F32.TF32 R24, gdesc[UR4], R24, gsb0 ;  /* 0x04e00000041879f0 */ /* 0x000fe60008002818 */
[----:B------:R-:W-:Y:S02]  /*1ef0*/  WARPGROUP.DEPBAR.LE gsb0, 0x0 ;  /* 0x00008000000079c5 */ /* 0x000fe40000010000 */
[----:B------:R-:W-:Y:S05]  /*1f00*/  @!P1 BRA `(.L_x_21) ;  /* 0x0000000800609947 */ /* 0x000fea0003800000 */
[----:B------:R-:W-:Y:S01]  /*1f10*/  UIADD3 UR5, UR36, 0x1, URZ ;  /* 0x0000000124057890 */ /* 0x000fe2000fffe03f */
[----:B------:R-:W-:-:S03]  /*1f20*/  IMAD.U32 R0, RZ, RZ, UR42 ;  /* 0x0000002aff007e24 */ /* 0x000fc6000f8e00ff */
[----:B------:R-:W-:-:S04]  /*1f30*/  UISETP.NE.AND UP0, UPT, UR5, 0x3, UPT ;  /* 0x000000030500788c */ /* 0x000fc8000bf05270 */
[----:B------:R-:W-:Y:S02]  /*1f40*/  USEL UR4, URZ, 0x1, UP0 ;  /* 0x000000013f047887 */ /* 0x000fe40008000000 */
[----:B------:R-:W-:Y:S02]  /*1f50*/  USEL UR5, UR5, URZ, UP0 ;  /* 0x0000003f05057287 */ /* 0x000fe40008000000 */
[----:B------:R-:W-:-:S06]  /*1f60*/  ULOP3.LUT UR4, UR38, UR4, URZ, 0x3c, !UPT ;  /* 0x0000000426047292 */ /* 0x000fcc000f8e3c3f */
[----:B------:R-:W-:Y:S01]  /*1f70*/  IMAD.U32 R5, RZ, RZ, UR4 ;  /* 0x00000004ff057e24 */ /* 0x000fe2000f8e00ff */
[----:B------:R-:W-:-:S06]  /*1f80*/  UMOV UR4, UR36 ;  /* 0x0000002400047c82 */ /* 0x000fcc0008000000 */
.L_x_28:
[----:B01----:R-:W-:Y:S05]  /*1f90*/  @!P0 BRA `(.L_x_22) ;  /* 0x0000000000048947 */ /* 0x003fea0003800000 */
[----:B------:R-:W-:Y:S01]  /*1fa0*/  BPT.TRAP 0x1 ;  /* 0x000000040000795c */ /* 0x000fe20000300000 */
.L_x_22:
[----:B------:R-:W-:Y:S01]  /*1fb0*/  ULEA UR6, UR5, UR40, 0x3 ;  /* 0x0000002805067291 */ /* 0x000fe2000f8e183f */
[----:B------:R-:W-:-:S08]  /*1fc0*/  SHF.L.U32 R3, R5, 0x1f, RZ ;  /* 0x0000001f05037819 */ /* 0x000fd000000006ff */
[----:B------:R0:W1:Y:S01]  /*1fd0*/  SYNCS.PHASECHK.TRANS64.TRYWAIT P1, [UR6], R3 ;  /* 0x00000003ff0075a7 */ /* 0x0000620008020146 */
[----:B------:R-:W-:Y:S05]  /*1fe0*/  @!P0 BRA `(.L_x_23) ;  /* 0x0000000000048947 */ /* 0x000fea0003800000 */
[----:B------:R-:W-:Y:S01]  /*1ff0*/  BPT.TRAP 0x1 ;  /* 0x000000040000795c */ /* 0x000fe20000300000 */
.L_x_23:
[----:B-1----:R-:W-:Y:S05]  /*2000*/  @P1 BRA `(.L_x_24) ;  /* 0x0000000000081947 */ /* 0x002fea0003800000 */
[----:B------:R-:W1:Y:S02]  /*2010*/  SYNCS.PHASECHK.TRANS64.TRYWAIT P1, [UR6], R3 ;  /* 0x00000003ff0075a7 */ /* 0x000e640008020146 */
[----:B-1----:R-:W-:Y:S05]  /*2020*/  @!P1 BRA `(.L_x_25) ;  /* 0x0000004400409947 */ /* 0x002fea0003800000 */
.L_x_24:
[----:B------:R-:W-:Y:S01]  /*2030*/  ULEA UR6, UR5, UR47, 0xb ;  /* 0x0000002f05067291 */ /* 0x000fe2000f8e583f */
[----:B------:R-:W-:Y:S01]  /*2040*/  WARPGROUP.ARRIVE ;  /* 0x00000000000079c5 */ /* 0x000fe20000000000 */
[----:B------:R-:W-:Y:S01]  /*2050*/  ULEA UR7, UR5, UR46, 0xb ;  /* 0x0000002e05077291 */ /* 0x000fe2000f8e583f */
[----:B------:R-:W-:Y:S01]  /*2060*/  UMOV UR11, 0x40000040 ;  /* 0x40000040000b7882 */ /* 0x000fe20000000000 */
[----:B------:R-:W-:-:S03]  /*2070*/  UMOV UR9, 0x40000040 ;  /* 0x4000004000097882 */ /* 0x000fc60000000000 */
[----:B------:R-:W-:Y:S02]  /*2080*/  UMOV UR10, UR6 ;  /* 0x00000006000a7c82 */ /* 0x000fe40008000000 */
[----:B------:R-:W-:Y:S02]  /*2090*/  UMOV UR8, UR7 ;  /* 0x0000000700087c82 */ /* 0x000fe40008000000 */
[----:B------:R-:W-:Y:S01]  /*20a0*/  HGMMA.64x64x8.F32.TF32 R24, gdesc[UR8], R24, gsb0 ;  /* 0x04e00000081879f0 */ /* 0x000fe20008002818 */
        /* <DEDUP_REMOVED lines=107> */
[----:B------:R-:W-:Y:S01]  /*2760*/  BPT.TRAP 0x1 ;  /* 0x000000040000795c */ /* 0x000fe20000300000 */
.L_x_26:
[----:B------:R-:W-:Y:S01]  /*2770*/  ULEA UR6, UR4, UR40, 0x3 ;  /* 0x0000002804067291 */ /* 0x000fe2000f8e183f */
[----:B------:R-:W-:-:S03]  /*2780*/  ISETP.GT.U32.AND P1, PT, R23, 0x1, PT ;  /* 0x000000011700780c */ /* 0x000fc60003f24070 */
[----:B------:R-:W-:-:S04]  /*2790*/  UIADD3 UR6, UR6, 0x18, URZ ;  /* 0x0000001806067890 */ /* 0x000fc8000fffe03f */
[----:B------:R-:W-:-:S09]  /*27a0*/  UPRMT UR6, URZ, 0x654, UR6 ;  /* 0x000006543f067896 */ /* 0x000fd20008000006 */
[----:B------:R-:W-:Y:S01]  /*27b0*/  SYNCS.ARRIVE.TRANS64.RED.A1T0 RZ, [UR6], RZ ;  /* 0x000000ffffff79a7 */ /* 0x000fe20008100406 */
[----:B------:R-:W-:Y:S05]  /*27c0*/  @P1 BRA `(.L_x_27) ;  /* 0x0000000000041947 */ /* 0x000fea0003800000 */
[----:B------:R-:W-:Y:S01]  /*27d0*/  BPT.TRAP 0x1 ;  /* 0x000000040000795c */ /* 0x000fe20000300000 */
.L_x_27:
[----:B------:R-:W-:Y:S01]  /*27e0*/  UIADD3 UR5, UR5, 0x1, URZ ;  /* 0x0000000105057890 */ /* 0x000fe2000fffe03f */
[C---:B------:R-:W-:Y:S01]  /*27f0*/  ISETP.GT.AND P1, PT, R0.reuse, 0x1, PT ;  /* 0x000000010000780c */ /* 0x040fe20003f24270 */
[----:B------:R-:W-:Y:S01]  /*2800*/  UIADD3 UR4, UR4, 0x1, URZ ;  /* 0x0000000104047890 */ /* 0x000fe2000fffe03f */
[----:B------:R-:W-:Y:S01]  /*2810*/  VIADD R0, R0, 0xffffffff ;  /* 0xffffffff00007836 */ /* 0x000fe20000000000 */
[----:B------:R-:W-:Y:S02]  /*2820*/  UISETP.NE.AND UP0, UPT, UR5, 0x3, UPT ;  /* 0x000000030500788c */ /* 0x000fe4000bf05270 */
[----:B------:R-:W-:Y:S02]  /*2830*/  UISETP.NE.AND UP1, UPT, UR4, 0x3, UPT ;  /* 0x000000030400788c */ /* 0x000fe4000bf25270 */
[----:B------:R-:W-:Y:S02]  /*2840*/  USEL UR6, URZ, 0x1, UP0 ;  /* 0x000000013f067887 */ /* 0x000fe40008000000 */
[----:B------:R-:W-:-:S02]  /*2850*/  USEL UR5, UR5, URZ, UP0 ;  /* 0x0000003f05057287 */ /* 0x000fc40008000000 */
[----:B------:R-:W-:Y:S02]  /*2860*/  USEL UR4, UR4, URZ, UP1 ;  /* 0x0000003f04047287 */ /* 0x000fe40008800000 */
[----:B------:R-:W-:Y:S01]  /*2870*/  LOP3.LUT R5, R5, UR6, RZ, 0x3c, !PT ;  /* 0x0000000605057c12 */ /* 0x000fe2000f8e3cff */
[----:B------:R-:W-:Y:S09]  /*2880*/  @P1 BRA `(.L_x_28) ;  /* 0xfffffff400c01947 */ /* 0x000ff2000383ffff */
.L_x_21:
[----:B------:R-:W2:Y:S01]  /*2890*/  LDC R0, c[0x0][0x28c] ;  /* 0x0000a300ff007b82 */ /* 0x000ea20000000800 */
[----:B01----:R-:W-:-:S04]  /*28a0*/  IMAD.U32 R3, RZ, RZ, UR44 ;  /* 0x0000002cff037e24 */ /* 0x003fc8000f8e00ff */
[----:B------:R0:W-:Y:S01]  /*28b0*/  SYNCS.ARRIVE.TRANS64.A1T0 RZ, [R3+UR41], RZ ;  /* 0x000000ff03ff79a7 */ /* 0x0001e20008100029 */
[----:B--2---:R-:W-:-:S13]  /*28c0*/  ISETP.GE.AND P1, PT, R0, 0x1, PT ;  /* 0x000000010000780c */ /* 0x004fda0003f26270 */
[----:B0-----:R-:W-:Y:S05]  /*28d0*/  @!P1 BRA `(.L_x_29) ;  /* 0x0000000000349947 */ /* 0x001fea0003800000 */
[----:B------:R-:W-:Y:S05]  /*28e0*/  @!P0 BRA `(.L_x_30) ;  /* 0x0000000000048947 */ /* 0x000fea0003800000 */
[----:B------:R-:W-:Y:S01]  /*28f0*/  BPT.TRAP 0x1 ;  /* 0x000000040000795c */ /* 0x000fe20000300000 */
.L_x_30:
[----:B------:R-:W-:Y:S01]  /*2900*/  UIADD3 UR6, UR36, UR42, URZ ;  /* 0x0000002a24067290 */ /* 0x000fe2000fffe03f */
[----:B------:R-:W-:-:S03]  /*2910*/  ISETP.GT.U32.AND P0, PT, R23, 0x1, PT ;  /* 0x000000011700780c */ /* 0x000fc60003f04070 */
[----:B------:R-:W-:-:S04]  /*2920*/  UIMAD.WIDE.U32 UR4, UR6, -0x55555555, URZ ;  /* 0xaaaaaaab060478a5 */ /* 0x000fc8000f8e003f */
[----:B------:R-:W-:-:S04]  /*2930*/  USHF.R.U32.HI UR4, URZ, 0x1, UR5 ;  /* 0x000000013f047899 */ /* 0x000fc80008011605 */
[----:B------:R-:W-:-:S04]  /*2940*/  UIMAD UR6, UR4, -0x3, UR6 ;  /* 0xfffffffd040678a4 */ /* 0x000fc8000f8e0206 */
[----:B------:R-:W-:-:S04]  /*2950*/  ULEA UR6, UR6, UR40, 0x3 ;  /* 0x0000002806067291 */ /* 0x000fc8000f8e183f */
[----:B------:R-:W-:-:S04]  /*2960*/  UIADD3 UR6, UR6, 0x18, URZ ;  /* 0x0000001806067890 */ /* 0x000fc8000fffe03f */
[----:B------:R-:W-:-:S09]  /*2970*/  UPRMT UR6, URZ, 0x654, UR6 ;  /* 0x000006543f067896 */ /* 0x000fd20008000006 */
[----:B------:R-:W-:Y:S01]  /*2980*/  SYNCS.ARRIVE.TRANS64.RED.A1T0 RZ, [UR6], RZ ;  /* 0x000000ffffff79a7 */ /* 0x000fe20008100406 */
[----:B------:R-:W-:Y:S05]  /*2990*/  @P0 BRA `(.L_x_29) ;  /* 0x0000000000040947 */ /* 0x000fea0003800000 */
[----:B------:R-:W-:Y:S01]  /*29a0*/  BPT.TRAP 0x1 ;  /* 0x000000040000795c */ /* 0x000fe20000300000 */
.L_x_29:
[----:B------:R-:W-:Y:S01]  /*29b0*/  SHF.L.U32 R0, R73, 0x1f, RZ ;  /* 0x0000001f49007819 */ /* 0x000fe200000006ff */
[----:B------:R-:W-:Y:S01]  /*29c0*/  UIADD3 UR36, UR36, UR39, URZ ;  /* 0x0000002724247290 */ /* 0x000fe2000fffe03f */
[----:B------:R-:W-:Y:S01]  /*29d0*/  SHF.R.S32.HI R9, RZ, 0x1f, R19 ;  /* 0x0000001fff097819 */ /* 0x000fe20000011413 */
[----:B------:R-:W-:Y:S01]  /*29e0*/  UISETP.GE.U32.AND UP1, UPT, UR39, 0x3, UPT ;  /* 0x000000032700788c */ /* 0x000fe2000bf26070 */
[----:B------:R-:W0:Y:S01]  /*29f0*/  SYNCS.PHASECHK.TRANS64.TRYWAIT P0, [UR43+0x8], R0 ;  /* 0x00000800ff0075a7 */ /* 0x000e22000800016b */
[----:B------:R-:W-:-:S04]  /*2a00*/  UISETP.GT.U32.AND UP0, UPT, UR36, 0x2, UPT ;  /* 0x000000022400788c */ /* 0x000fc8000bf04070 */
[----:B------:R-:W-:-:S04]  /*2a10*/  UISETP.LT.U32.AND UP0, UPT, UR39, 0x3, UP0 ;  /* 0x000000032700788c */ /* 0x000fc80008701070 */
[----:B------:R-:W-:Y:S02]  /*2a20*/  USEL UR6, URZ, 0x1, !UP0 ;  /* 0x000000013f067887 */ /* 0x000fe4000c000000 */
[----:B------:R-:W-:Y:S02]  /*2a30*/  @UP1 UIMAD.WIDE.U32 UR4, UR36, -0x55555555, URZ ;  /* 0xaaaaaaab240418a5 */ /* 0x000fe4000f8e003f */
[----:B------:R-:W-:Y:S02]  /*2a40*/  ULOP3.LUT UR38, UR38, UR6, URZ, 0x3c, !UPT ;  /* 0x0000000626267292 */ /* 0x000fe4000f8e3c3f */
[----:B------:R-:W-:-:S04]  /*2a50*/  @UP1 USHF.R.U32.HI UR4, URZ, 0x1, UR5 ;  /* 0x000000013f041899 */ /* 0x000fc80008011605 */
[----:B------:R-:W-:Y:S01]  /*2a60*/  @UP1 ULOP3.LUT UR38, UR38, 0x1, UR4, 0x78, !UPT ;  /* 0x0000000126261892 */ /* 0x000fe2000f8e7804 */
[----:B0-----:R-:W-:Y:S11]  /*2a70*/  @!P0 BRA `(.L_x_31) ;  /* 0x0000003800c48947 */ /* 0x001ff60003800000 */
.L_x_120:
[----:B------:R-:W-:Y:S01]  /*2a80*/  ULDC.64 UR4, c[0x0][0x5d0] ;  /* 0x0001740000047ab9 */ /* 0x000fe20000000a00 */
[----:B------:R-:W-:Y:S01]  /*2a90*/  ULDC UR6, c[0x0][0x284] ;  /* 0x0000a10000067ab9 */ /* 0x000fe20000000800 */
[----:B0-----:R-:W-:Y:S02]  /*2aa0*/  IMAD R0, R9, UR4, RZ ;  /* 0x0000000409007c24 */ /* 0x001fe4000f8e02ff */
[----:B------:R-:W-:Y:S02]  /*2ab0*/  IMAD.SHL.U32 R12, R18, 0x40, RZ ;  /* 0x00000040120c7824 */ /* 0x000fe400078e00ff */
[C---:B------:R-:W-:Y:S02]  /*2ac0*/  IMAD R3, R19.reuse, UR5, R0 ;  /* 0x0000000513037c24 */ /* 0x040fe4000f8e0200 */
[----:B------:R-:W-:Y:S01]  /*2ad0*/  IMAD.SHL.U32 R0, R22, 0x40, RZ ;  /* 0x0000004016007824 */ /* 0x000fe200078e00ff */
[----:B------:R-:W-:Y:S01]  /*2ae0*/  SHF.R.S32.HI R13, RZ, 0x1f, R12 ;  /* 0x0000001fff0d7819 */ /* 0x000fe2000001140c */
[----:B------:R-:W-:Y:S01]  /*2af0*/  IMAD.WIDE.U32 R4, R19, UR4, R60 ;  /* 0x0000000413047c25 */ /* 0x000fe2000f8e003c */
[----:B------:R-:W-:-:S02]  /*2b00*/  ULDC.64 UR4, c[0x0][0x5c8] ;  /* 0x0001720000047ab9 */ /* 0x000fc40000000a00 */
[----:B------:R-:W-:Y:S01]  /*2b10*/  ISETP.GE.AND P0, PT, R0, UR6, PT ;  /* 0x0000000600007c0c */ /* 0x000fe2000bf06270 */
[----:B------:R-:W-:Y:S01]  /*2b20*/  ULDC UR6, c[0x0][0x288] ;  /* 0x0000a20000067ab9 */ /* 0x000fe20000000800 */
[----:B------:R-:W-:Y:S01]  /*2b30*/  IADD3 R4, P1, R12, R4, RZ ;  /* 0x000000040c047210 */ /* 0x000fe20007f3e0ff */
[----:B------:R-:W-:Y:S01]  /*2b40*/  IMAD.WIDE R20, R22, 0x40, R58 ;  /* 0x0000004016147825 */ /* 0x000fe200078e023a */
[----:B------:R-:W-:Y:S02]  /*2b50*/  ISETP.GE.OR P0, PT, R12, UR6, P0 ;  /* 0x000000060c007c0c */ /* 0x000fe40008706670 */
[----:B------:R-:W-:Y:S01]  /*2b60*/  IADD3.X R5, R13, R5, R3, P1, !PT ;  /* 0x000000050d057210 */ /* 0x000fe20000ffe403 */
[----:B------:R-:W-:-:S04]  /*2b70*/  IMAD R7, R21, UR4, RZ ;  /* 0x0000000415077c24 */ /* 0x000fc8000f8e02ff */
[C---:B------:R-:W-:Y:S02]  /*2b80*/  IMAD R7, R20.reuse, UR5, R7 ;  /* 0x0000000514077c24 */ /* 0x040fe4000f8e0207 */
[----:B------:R-:W-:-:S04]  /*2b90*/  IMAD.WIDE.U32 R70, R20, UR4, R4 ;  /* 0x0000000414467c25 */ /* 0x000fc8000f8e0004 */
[----:B------:R-:W-:Y:S05]  /*2ba0*/  @P0 BRA `(.L_x_32) ;  /* 0x0000002000540947 */ /* 0x000fea0003800000 */
[----:B-----5:R-:W-:Y:S01]  /*2bb0*/  FSETP.NEU.AND P1, PT, R57, RZ, PT ;  /* 0x000000ff3900720b */ /* 0x020fe20003f2d000 */
[----:B------:R-:W-:Y:S01]  /*2bc0*/  IMAD.IADD R22, R65, 0x1, -R12 ;  /* 0x0000000141167824 */ /* 0x000fe200078e0a0c */
[----:B------:R-:W-:Y:S01]  /*2bd0*/  BSSY B0, `(.L_x_32) ;  /* 0x0000212000007945 */ /* 0x000fe20003800000 */
[----:B------:R-:W-:Y:S02]  /*2be0*/  IMAD.IADD R0, R69, 0x1, -R0 ;  /* 0x0000000145007824 */ /* 0x000fe400078e0a00 */
[----:B------:R-:W-:Y:S01]  /*2bf0*/  IMAD.IADD R7, R71, 0x1, R7 ;  /* 0x0000000147077824 */ /* 0x000fe200078e0207 */
[----:B------:R-:W-:-:S04]  /*2c00*/  ISETP.GT.AND P0, PT, R22, RZ, PT ;  /* 0x000000ff1600720c */ /* 0x000fc80003f04270 */
[----:B------:R-:W-:-:S03]  /*2c10*/  ISETP.GT.AND P2, PT, R0, RZ, P0 ;  /* 0x000000ff0000720c */ /* 0x000fc60000744270 */
[----:B------:R-:W-:Y:S10]  /*2c20*/  @!P1 BRA `(.L_x_33) ;  /* 0x0000001400d89947 */ /* 0x000ff40003800000 */
[----:B------:R-:W0:Y:S01]  /*2c30*/  LDC.64 R74, c[0x0][0x5b8] ;  /* 0x00016e00ff4a7b82 */ /* 0x000e220000000a00 */
[----:B------:R-:W-:-:S07]  /*2c40*/  ULDC.64 UR4, c[0x0][0x5c0] ;  /* 0x0001700000047ab9 */ /* 0x000fce0000000a00 */
[----:B------:R-:W1:Y:S08]  /*2c50*/  LDC.64 R76, c[0x0][0x5b0] ;  /* 0x00016c00ff4c7b82 */ /* 0x000e700000000a00 */
[----:B------:R-:W2:Y:S01]  /*2c60*/  LDC.64 R78, c[0x0][0x5a8] ;  /* 0x00016a00ff4e7b82 */ /* 0x000ea20000000a00 */
[-C--:B0-----:R-:W-:Y:S02]  /*2c70*/  IMAD R6, R9, R74.reuse, RZ ;  /* 0x0000004a09067224 */ /* 0x081fe400078e02ff */
[----:B------:R-:W-:-:S04]  /*2c80*/  IMAD.WIDE.U32 R4, R19, R74, R60 ;  /* 0x0000004a13047225 */ /* 0x000fc800078e003c */
[----:B------:R-:W-:Y:S01]  /*2c90*/  IMAD R71, R19, R75, R6 ;  /* 0x0000004b13477224 */ /* 0x000fe200078e0206 */
[----:B------:R-:W-:Y:S01]  /*2ca0*/  IADD3 R8, P1, R12, R4, RZ ;  /* 0x000000040c087210 */ /* 0x000fe20007f3e0ff */
[----:B-1----:R-:W-:-:S03]  /*2cb0*/  IMAD R3, R21, R76, RZ ;  /* 0x0000004c15037224 */ /* 0x002fc600078e02ff */
[----:B------:R-:W-:Y:S01]  /*2cc0*/  IADD3.X R9, R13, R5, R71, P1, !PT ;  /* 0x000000050d097210 */ /* 0x000fe20000ffe447 */
[C---:B------:R-:W-:Y:S02]  /*2cd0*/  IMAD R21, R20.reuse, R77, R3 ;  /* 0x0000004d14157224 */ /* 0x040fe400078e0203 */
[----:B------:R-:W-:-:S04]  /*2ce0*/  IMAD.WIDE.U32 R4, R20, R76, R8 ;  /* 0x0000004c14047225 */ /* 0x000fc800078e0008 */
[----:B------:R-:W-:Y:S01]  /*2cf0*/  IMAD.IADD R3, R5, 0x1, R21 ;  /* 0x0000000105037824 */ /* 0x000fe200078e0215 */
[----:B--2---:R-:W-:-:S04]  /*2d00*/  LEA R10, P1, R4, R78, 0x2 ;  /* 0x0000004e040a7211 */ /* 0x004fc800078210ff */
[----:B------:R-:W-:-:S05]  /*2d10*/  LEA.HI.X R11, R4, R79, R3, 0x2, P1 ;  /* 0x0000004f040b7211 */ /* 0x000fca00008f1403 */
[----:B------:R0:W2:Y:S01]  /*2d20*/  @P2 LDG.E.LTC128B R3, desc[UR48][R10.64] ;  /* 0x000000300a032981 */ /* 0x0000a2000c1e1920 */
[----:B------:R-:W-:Y:S01]  /*2d30*/  IMAD.WIDE.U32 R4, R20, R76, R12 ;  /* 0x0000004c14047225 */ /* 0x000fe200078e000c */
[----:B------:R-:W-:Y:S01]  /*2d40*/  LEA R6, P3, R70, UR4, 0x2 ;  /* 0x0000000446067c11 */ /* 0x000fe2000f8610ff */
[----:B------:R-:W-:Y:S01]  /*2d50*/  BSSY B1, `(.L_x_34) ;  /* 0x0000014000017945 */ /* 0x000fe20003800000 */
[----:B------:R-:W-:Y:S02]  /*2d60*/  IADD3 R14, P1, R60, R4, RZ ;  /* 0x000000043c0e7210 */ /* 0x000fe40007f3e0ff */
[----:B------:R-:W-:Y:S02]  /*2d70*/  LEA.HI.X R7, R70, UR5, R7, 0x2, P3 ;  /* 0x0000000546077c11 */ /* 0x000fe400098f1407 */
[----:B------:R-:W-:Y:S01]  /*2d80*/  IADD3.X R15, R61, R21, R5, P1, !PT ;  /* 0x000000153d0f7210 */ /* 0x000fe20000ffe405 */
[----:B0-----:R-:W-:Y:S01]  /*2d90*/  IMAD.SHL.U32 R10, R76, 0x8, RZ ;  /* 0x000000084c0a7824 */ /* 0x001fe200078e00ff */
[----:B------:R-:W-:-:S02]  /*2da0*/  ISETP.GT.AND P1, PT, R22, 0x1, PT ;  /* 0x000000011600780c */ /* 0x000fc40003f24270 */
[----:B------:R-:W-:Y:S01]  /*2db0*/  SHF.L.U64.HI R11, R76, 0x3, R77 ;  /* 0x000000034c0b7819 */ /* 0x000fe2000001024d */
[----:B------:R-:W-:Y:S01]  /*2dc0*/  IMAD.WIDE.U32 R14, R19, R74, R14 ;  /* 0x0000004a130e7225 */ /* 0x000fe200078e000e */
[----:B------:R-:W-:-:S03]  /*2dd0*/  ISETP.GT.AND P3, PT, R0, RZ, P1 ;  /* 0x000000ff0000720c */ /* 0x000fc60000f64270 */
[----:B------:R-:W-:Y:S01]  /*2de0*/  IMAD.WIDE.U32 R10, R20, R76, R10 ;  /* 0x0000004c140a7225 */ /* 0x000fe200078e000a */
[----:B--2---:R-:W-:-:S05]  /*2df0*/  LOP3.LUT R4, R3, 0xffffe000, RZ, 0xc0, !PT ;  /* 0xffffe00003047812 */ /* 0x004fca00078ec0ff */
[----:B------:R-:W-:Y:S01]  /*2e00*/  FMUL R5, R4, R57 ;  /* 0x0000003904057220 */ /* 0x000fe20000400000 */
[----:B------:R-:W-:-:S03]  /*2e10*/  LEA R4, P4, R14, R78, 0x2 ;  /* 0x0000004e0e047211 */ /* 0x000fc600078810ff */
[----:B------:R-:W-:Y:S01]  /*2e20*/  FFMA R75, R24, R56, R5 ;  /* 0x00000038184b7223 */ /* 0x000fe20000000005 */
[----:B------:R-:W-:-:S04]  /*2e30*/  IMAD.IADD R5, R71, 0x1, R15 ;  /* 0x0000000147057824 */ /* 0x000fc800078e020f */
[----:B------:R-:W-:Y:S02]  /*2e40*/  F2FP.TF32.F32.PACK_B R75, R75 ;  /* 0x0000004bff4b723e */ /* 0x000fe400024050ff */
[----:B------:R-:W-:-:S03]  /*2e50*/  LEA.HI.X R5, R14, R79, R5, 0x2, P4 ;  /* 0x0000004f0e057211 */ /* 0x000fc600020f1405 */
[----:B------:R0:W-:Y:S01]  /*2e60*/  @P2 STG.E desc[UR48][R6.64], R75 ;  /* 0x0000004b06002986 */ /* 0x0001e2000c101930 */
[----:B------:R-:W-:Y:S05]  /*2e70*/  @!P3 BRA `(.L_x_35) ;  /* 0x000000000004b947 */ /* 0x000fea0003800000 */
[----:B------:R1:W5:Y:S02]  /*2e80*/  LDG.E.LTC128B R3, desc[UR48][R4.64+0x4] ;  /* 0x0000043004037981 */ /* 0x000364000c1e1920 */
.L_x_35:
[----:B------:R-:W-:Y:S05]  /*2e90*/  BSYNC B1 ;  /* 0x0000000000017941 */ /* 0x000fea0003800000 */
.L_x_34:
[----:B-----5:R-:W-:Y:S01]  /*2ea0*/  LOP3.LUT R14, R3, 0xffffe000, RZ, 0xc0, !PT ;  /* 0xffffe000030e7812 */ /* 0x020fe200078ec0ff */
[----:B------:R-:W-:Y:S01]  /*2eb0*/  IMAD.IADD R21, R21, 0x1, R11 ;  /* 0x0000000115157824 */ /* 0x000fe200078e020b */
[----:B------:R-:W-:Y:S01]  /*2ec0*/  IADD3 R8, P2, R8, R10, RZ ;  /* 0x0000000a08087210 */ /* 0x000fe20007f5e0ff */
[----:B------:R-:W-:Y:S01]  /*2ed0*/  IMAD.MOV.U32 R18, RZ, RZ, R3 ;  /* 0x000000ffff127224 */ /* 0x000fe200078e0003 */
[----:B------:R-:W-:Y:S01]  /*2ee0*/  ISETP.GT.AND P0, PT, R0, 0x8, P0 ;  /* 0x000000080000780c */ /* 0x000fe20000704270 */
[----:B------:R-:W-:Y:S02]  /*2ef0*/  FMUL R14, R14, R57 ;  /* 0x000000390e0e7220 */ /* 0x000fe40000400000 */
[----:B------:R-:W-:Y:S02]  /*2f00*/  IMAD.X R9, R21, 0x1, R9, P2 ;  /* 0x0000000115097824 */ /* 0x000fe400010e0609 */
[----:B------:R-:W-:Y:S01]  /*2f10*/  FFMA R25, R25, R56, R14 ;  /* 0x0000003819197223 */ /* 0x000fe2000000000e */
[----:B------:R-:W-:-:S04]  /*2f20*/  LEA R14, P2, R8, R78, 0x2 ;  /* 0x0000004e080e7211 */ /* 0x000fc800078410ff */
[----:B------:R-:W-:Y:S02]  /*2f30*/  F2FP.TF32.F32.PACK_B R25, R25 ;  /* 0x00000019ff19723e */ /* 0x000fe400024050ff */
[----:B------:R-:W-:-:S03]  /*2f40*/  LEA.HI.X R15, R8, R79, R9, 0x2, P2 ;  /* 0x0000004f080f7211 */ /* 0x000fc600010f1409 */
[----:B------:R2:W-:Y:S04]  /*2f50*/  @P3 STG.E desc[UR48][R6.64+0x4], R25 ;  /* 0x0000041906003986 */ /* 0x0005e8000c101930 */
[----:B------:R-:W3:Y:S01]  /*2f60*/  @P0 LDG.E.LTC128B R18, desc[UR48][R14.64] ;  /* 0x000000300e120981 */ /* 0x000ee2000c1e1920 */
[----:B------:R-:W-:Y:S01]  /*2f70*/  IADD3 R12, P2, P3, R60, R10, R12 ;  /* 0x0000000a3c0c7210 */ /* 0x000fe20007b5e00c */
[----:B------:R-:W-:Y:S01]  /*2f80*/  BSSY B1, `(.L_x_36) ;  /* 0x0000011000017945 */ /* 0x000fe20003800000 */
[C---:B------:R-:W-:Y:S02]  /*2f90*/  SHF.L.U64.HI R9, R62.reuse, 0x2, R63 ;  /* 0x000000023e097819 */ /* 0x040fe4000001023f */
[----:B------:R-:W-:Y:S02]  /*2fa0*/  IADD3.X R13, R61, R21, R13, P2, P3 ;  /* 0x000000153d0d7210 */ /* 0x000fe400017e640d */
[----:B------:R-:W-:-:S02]  /*2fb0*/  LEA R10, P2, R62, R6, 0x2 ;  /* 0x000000063e0a7211 */ /* 0x000fc400078410ff */
[----:B------:R-:W-:Y:S01]  /*2fc0*/  ISETP.GT.AND P1, PT, R0, 0x8, P1 ;  /* 0x000000080000780c */ /* 0x000fe20000f24270 */
[----:B------:R-:W-:-:S04]  /*2fd0*/  IMAD.WIDE.U32 R12, R19, R74, R12 ;  /* 0x0000004a130c7225 */ /* 0x000fc800078e000c */
[----:B------:R-:W-:Y:S01]  /*2fe0*/  IMAD.X R11, R9, 0x1, R7, P2 ;  /* 0x00000001090b7824 */ /* 0x000fe200010e0607 */
[----:B---3--:R-:W-:-:S05]  /*2ff0*/  LOP3.LUT R8, R18, 0xffffe000, RZ, 0xc0, !PT ;  /* 0xffffe00012087812 */ /* 0x008fca00078ec0ff */
        /* <DEDUP_REMOVED lines=9> */
.L_x_37:
[----:B------:R-:W-:Y:S05]  /*3090*/  BSYNC B1 ;  /* 0x0000000000017941 */ /* 0x000fea0003800000 */
.L_x_36:
[----:B-----5:R-:W-:Y:S01]  /*30a0*/  LOP3.LUT R12, R18, 0xffffe000, RZ, 0xc0, !PT ;  /* 0xffffe000120c7812 */ /* 0x020fe200078ec0ff */
[----:B------:R-:W-:Y:S01]  /*30b0*/  BSSY B1, `(.L_x_38) ;  /* 0x0000009000017945 */ /* 0x000fe20003800000 */
[----:B------:R-:W-:-:S03]  /*30c0*/  ISETP.GT.AND P0, PT, R22, 0x8, PT ;  /* 0x000000081600780c */ /* 0x000fc60003f04270 */
[----:B------:R-:W-:Y:S01]  /*30d0*/  FMUL R12, R12, R57 ;  /* 0x000000390c0c7220 */ /* 0x000fe20000400000 */
[----:B------:R-:W-:-:S03]  /*30e0*/  ISETP.GT.AND P2, PT, R0, RZ, P0 ;  /* 0x000000ff0000720c */ /* 0x000fc60000744270 */
[----:B------:R-:W-:-:S05]  /*30f0*/  FFMA R27, R27, R56, R12 ;  /* 0x000000381b1b7223 */ /* 0x000fca000000000c */
[----:B------:R-:W-:-:S05]  /*3100*/  F2FP.TF32.F32.PACK_B R27, R27 ;  /* 0x0000001bff1b723e */ /* 0x000fca00024050ff */
[----:B------:R4:W-:Y:S01]  /*3110*/  @P1 STG.E desc[UR48][R10.64+0x4], R27 ;  /* 0x0000041b0a001986 */ /* 0x0009e2000c101930 */
[----:B------:R-:W-:Y:S05]  /*3120*/  @!P2 BRA `(.L_x_39) ;  /* 0x000000000004a947 */ /* 0x000fea0003800000 */
[----:B------:R0:W5:Y:S02]  /*3130*/  LDG.E.LTC128B R18, desc[UR48][R4.64+0x20] ;  /* 0x0000203004127981 */ /* 0x000164000c1e1920 */
.L_x_39:
[----:B------:R-:W-:Y:S05]  /*3140*/  BSYNC B1 ;  /* 0x0000000000017941 */ /* 0x000fea0003800000 */
.L_x_38:
        /* <DEDUP_REMOVED lines=10> */
.L_x_41:
[----:B------:R-:W-:Y:S05]  /*31f0*/  BSYNC B1 ;  /* 0x0000000000017941 */ /* 0x000fea0003800000 */
.L_x_40:
[----:B-----5:R-:W-:Y:S01]  /*3200*/  LOP3.LUT R12, R18, 0xffffe000, RZ, 0xc0, !PT ;  /* 0xffffe000120c7812 */ /* 0x020fe200078ec0ff */
[----:B------:R-:W-:Y:S01]  /*3210*/  BSSY B1, `(.L_x_42) ;  /* 0x0000008000017945 */ /* 0x000fe20003800000 */
[----:B------:R-:W-:-:S03]  /*3220*/  ISETP.GT.AND P0, PT, R0, 0x8, P0 ;  /* 0x000000080000780c */ /* 0x000fc60000704270 */
[----:B------:R-:W-:-:S04]  /*3230*/  FMUL R12, R12, R57 ;  /* 0x000000390c0c7220 */ /* 0x000fc80000400000 */
[----:B------:R-:W-:-:S05]  /*3240*/  FFMA R29, R29, R56, R12 ;  /* 0x000000381d1d7223 */ /* 0x000fca000000000c */
[----:B------:R-:W-:-:S05]  /*3250*/  F2FP.TF32.F32.PACK_B R29, R29 ;  /* 0x0000001dff1d723e */ /* 0x000fca00024050ff */
[----:B------:R0:W-:Y:S01]  /*3260*/  @P3 STG.E desc[UR48][R6.64+0x24], R29 ;  /* 0x0000241d06003986 */ /* 0x0001e2000c101930 */
[----:B------:R-:W-:Y:S05]  /*3270*/  @!P0 BRA `(.L_x_43) ;  /* 0x0000000000048947 */ /* 0x000fea0003800000 */
[----:B------:R0:W5:Y:S02]  /*3280*/  LDG.E.LTC128B R18, desc[UR48][R8.64+0x20] ;  /* 0x0000203008127981 */ /* 0x000164000c1e1920 */
.L_x_43:
[----:B------:R-:W-:Y:S05]  /*3290*/  BSYNC B1 ;  /* 0x0000000000017941 */ /* 0x000fea0003800000 */
.L_x_42:
[----:B-----5:R-:W-:Y:S01]  /*32a0*/  LOP3.LUT R12, R18, 0xffffe000, RZ, 0xc0, !PT ;  /* 0xffffe000120c7812 */ /* 0x020fe200078ec0ff */
[----:B------:R-:W-:Y:S01]  /*32b0*/  BSSY B1, `(.L_x_44) ;  /* 0x0000008000017945 */ /* 0x000fe20003800000 */
[----:B------:R-:W-:-:S03]  /*32c0*/  ISETP.GT.AND P1, PT, R0, 0x8, P1 ;  /* 0x000000080000780c */ /* 0x000fc60000f24270 */
[----:B0-----:R-:W-:-:S04]  /*32d0*/  FMUL R3, R12, R57 ;  /* 0x000000390c037220 */ /* 0x001fc80000400000 */
[----:B------:R-:W-:-:S05]  /*32e0*/  FFMA R3, R30, R56, R3 ;  /* 0x000000381e037223 */ /* 0x000fca0000000003 */
[----:B------:R-:W-:-:S05]  /*32f0*/  F2FP.TF32.F32.PACK_B R3, R3 ;  /* 0x00000003ff03723e */ /* 0x000fca00024050ff */
[----:B------:R0:W-:Y:S01]  /*3300*/  @P0 STG.E desc[UR48][R10.64+0x20], R3 ;  /* 0x000020030a000986 */ /* 0x0001e2000c101930 */
[----:B------:R-:W-:Y:S05]  /*3310*/  @!P1 BRA `(.L_x_45) ;  /* 0x0000000000049947 */ /* 0x000fea0003800000 */
[----:B------:R0:W5:Y:S02]  /*3320*/  LDG.E.LTC128B R18, desc[UR48][R8.64+0x24] ;  /* 0x0000243008127981 */ /* 0x000164000c1e1920 */
.L_x_45:
[----:B------:R-:W-:Y:S05]  /*3330*/  BSYNC B1 ;  /* 0x0000000000017941 */ /* 0x000fea0003800000 */
.L_x_44:
        /* <DEDUP_REMOVED lines=10> */
.L_x_47:
[----:B------:R-:W-:Y:S05]  /*33e0*/  BSYNC B1 ;  /* 0x0000000000017941 */ /* 0x000fea0003800000 */
.L_x_46:
[----:B-----5:R-:W-:Y:S01]  /*33f0*/  LOP3.LUT R12, R18, 0xffffe000, RZ, 0xc0, !PT ;  /* 0xffffe000120c7812 */ /* 0x020fe200078ec0ff */
[----:B------:R-:W-:Y:S01]  /*3400*/  BSSY B1, `(.L_x_48) ;  /* 0x0000009000017945 */ /* 0x000fe20003800000 */
[----:B------:R-:W-:-:S03]  /*3410*/  ISETP.GT.AND P1, PT, R22, 0x11, PT ;  /* 0x000000111600780c */ /* 0x000fc60003f24270 */
[----:B0-----:R-:W-:Y:S01]  /*3420*/  FMUL R3, R12, R57 ;  /* 0x000000390c037220 */ /* 0x001fe20000400000 */
[----:B------:R-:W-:-:S03]  /*3430*/  ISETP.GT.AND P3, PT, R0, RZ, P1 ;  /* 0x000000ff0000720c */ /* 0x000fc60000f64270 */
[----:B------:R-:W-:-:S05]  /*3440*/  FFMA R3, R32, R56, R3 ;  /* 0x0000003820037223 */ /* 0x000fca0000000003 */
[----:B------:R-:W-:-:S05]  /*3450*/  F2FP.TF32.F32.PACK_B R3, R3 ;  /* 0x00000003ff03723e */ /* 0x000fca00024050ff */
[----:B------:R0:W-:Y:S01]  /*3460*/  @P2 STG.E desc[UR48][R6.64+0x40], R3 ;  /* 0x0000400306002986 */ /* 0x0001e2000c101930 */
[----:B------:R-:W-:Y:S05]  /*3470*/  @!P3 BRA `(.L_x_49) ;  /* 0x000000000004b947 */ /* 0x000fea0003800000 */
[----:B------:R0:W5:Y:S02]  /*3480*/  LDG.E.LTC128B R18, desc[UR48][R4.64+0x44] ;  /* 0x0000443004127981 */ /* 0x000164000c1e1920 */
.L_x_49:
[----:B------:R-:W-:Y:S05]  /*3490*/  BSYNC B1 ;  /* 0x0000000000017941 */ /* 0x000fea0003800000 */
.L_x_48:
        /* <DEDUP_REMOVED lines=9> */
.L_x_51:
[----:B------:R-:W-:Y:S05]  /*3530*/  BSYNC B1 ;  /* 0x0000000000017941 */ /* 0x000fea0003800000 */
.L_x_50:
        /* <DEDUP_REMOVED lines=9> */
.L_x_53:
[----:B------:R-:W-:Y:S05]  /*35d0*/  BSYNC B1 ;  /* 0x0000000000017941 */ /* 0x000fea0003800000 */
.L_x_52:
        /* <DEDUP_REMOVED lines=10> */
.L_x_55:
[----:B------:R-:W-:Y:S05]  /*3680*/  BSYNC B1 ;  /* 0x0000000000017941 */ /* 0x000fea0003800000 */
.L_x_54:
        /* <DEDUP_REMOVED lines=10> */
.L_x_57:
[----:B------:R-:W-:Y:S05]  /*3730*/  BSYNC B1 ;  /* 0x0000000000017941 */ /* 0x000fea0003800000 */
.L_x_56:
        /* <DEDUP_REMOVED lines=9> */
.L_x_59:
[----:B------:R-:W-:Y:S05]  /*37d0*/  BSYNC B1 ;  /* 0x0000000000017941 */ /* 0x000fea0003800000 */
.L_x_58:
        /* <DEDUP_REMOVED lines=9> */
.L_x_61:
[----:B------:R-:W-:Y:S05]  /*3870*/  BSYNC B1 ;  /* 0x0000000000017941 */ /* 0x000fea0003800000 */
.L_x_60:
        /* <DEDUP_REMOVED lines=10> */
.L_x_63:
[----:B------:R-:W-:Y:S05]  /*3920*/  BSYNC B1 ;  /* 0x0000000000017941 */ /* 0x000fea0003800000 */
.L_x_62:
        /* <DEDUP_REMOVED lines=10> */
.L_x_65:
[----:B------:R-:W-:Y:S05]  /*39d0*/  BSYNC B1 ;  /* 0x0000000000017941 */ /* 0x000fea0003800000 */
.L_x_64:
        /* <DEDUP_REMOVED lines=9> */
.L_x_67:
[----:B------:R-:W-:Y:S05]  /*3a70*/  BSYNC B1 ;  /* 0x0000000000017941 */ /* 0x000fea0003800000 */
.L_x_66:
        /* <DEDUP_REMOVED lines=9> */
.L_x_69:
[----:B------:R-:W-:Y:S05]  /*3b10*/  BSYNC B1 ;  /* 0x0000000000017941 */ /* 0x000fea0003800000 */
.L_x_68:
        /* <DEDUP_REMOVED lines=10> */
.L_x_71:
[----:B------:R-:W-:Y:S05]  /*3bc0*/  BSYNC B1 ;  /* 0x0000000000017941 */ /* 0x000fea0003800000 */
.L_x_70:
        /* <DEDUP_REMOVED lines=10> */
.L_x_73:
[----:B------:R-:W-:Y:S05]  /*3c70*/  BSYNC B1 ;  /* 0x0000000000017941 */ /* 0x000fea0003800000 */
.L_x_72:
        /* <DEDUP_REMOVED lines=9> */
.L_x_75:
[----:B------:R-:W-:Y:S05]  /*3d10*/  BSYNC B1 ;  /* 0x0000000000017941 */ /* 0x000fea0003800000 */
.L_x_74:
        /* <DEDUP_REMOVED lines=9> */
.L_x_77:
[----:B------:R-:W-:Y:S05]  /*3db0*/  BSYNC B1 ;  /* 0x0000000000017941 */ /* 0x000fea0003800000 */
.L_x_76:
        /* <DEDUP_REMOVED lines=10> */
.L_x_79:
[----:B------:R-:W-:Y:S05]  /*3e60*/  BSYNC B1 ;  /* 0x0000000000017941 */ /* 0x000fea0003800000 */
.L_x_78:
        /* <DEDUP_REMOVED lines=10> */
.L_x_81:
[----:B------:R-:W-:Y:S05]  /*3f10*/  BSYNC B1 ;  /* 0x0000000000017941 */ /* 0x000fea0003800000 */
.L_x_80:
        /* <DEDUP_REMOVED lines=9> */
.L_x_83:
[----:B------:R-:W-:Y:S05]  /*3fb0*/  BSYNC B1 ;  /* 0x0000000000017941 */ /* 0x000fea0003800000 */
.L_x_82:
        /* <DEDUP_REMOVED lines=9> */
.L_x_85:
[----:B------:R-:W-:Y:S05]  /*4050*/  BSYNC B1 ;  /* 0x0000000000017941 */ /* 0x000fea0003800000 */
.L_x_84:
        /* <DEDUP_REMOVED lines=10> */
.L_x_87:
[----:B------:R-:W-:Y:S05]  /*4100*/  BSYNC B1 ;  /* 0x0000000000017941 */ /* 0x000fea0003800000 */
.L_x_86:
        /* <DEDUP_REMOVED lines=10> */
.L_x_89:
[----:B------:R-:W-:Y:S05]  /*41b0*/  BSYNC B1 ;  /* 0x0000000000017941 */ /* 0x000fea0003800000 */
.L_x_88:
[----:B01---5:R-:W-:Y:S01]  /*41c0*/  LOP3.LUT R4, R18, 0xffffe000, RZ, 0xc0, !PT ;  /* 0xffffe00012047812 */ /* 0x023fe200078ec0ff */
        /* <DEDUP_REMOVED lines=8> */
.L_x_91:
[----:B------:R-:W-:Y:S05]  /*4250*/  BSYNC B1 ;  /* 0x0000000000017941 */ /* 0x000fea0003800000 */
.L_x_90:
[----:B-----5:R-:W-:Y:S01]  /*4260*/  LOP3.LUT R4, R18, 0xffffe000, RZ, 0xc0, !PT ;  /* 0xffffe00012047812 */ /* 0x020fe200078ec0ff */
[----:B------:R-:W-:Y:S01]  /*4270*/  @P0 IMAD.MOV.U32 R5, RZ, RZ, R11 ;  /* 0x000000ffff050224 */ /* 0x000fe200078e000b */
[----:B------:R-:W-:Y:S01]  /*4280*/  ISETP.GT.AND P1, PT, R0, 0x8, P1 ;  /* 0x000000080000780c */ /* 0x000fe20000f24270 */
[----:B------:R-:W-:Y:S02]  /*4290*/  BSSY B1, `(.L_x_92) ;  /* 0x0000008000017945 */ /* 0x000fe40003800000 */
[----:B------:R-:W-:Y:S01]  /*42a0*/  FMUL R3, R4, R57 ;  /* 0x0000003904037220 */ /* 0x000fe20000400000 */
[----:B------:R-:W-:-:S03]  /*42b0*/  @P0 IMAD.MOV.U32 R4, RZ, RZ, R10 ;  /* 0x000000ffff040224 */ /* 0x000fc600078e000a */
[----:B------:R-:W-:-:S05]  /*42c0*/  FFMA R3, R54, R56, R3 ;  /* 0x0000003836037223 */ /* 0x000fca0000000003 */
[----:B------:R-:W-:-:S05]  /*42d0*/  F2FP.TF32.F32.PACK_B R3, R3 ;  /* 0x00000003ff03723e */ /* 0x000fca00024050ff */
[----:B------:R0:W-:Y:S01]  /*42e0*/  @P0 STG.E desc[UR48][R4.64+0xe0], R3 ;  /* 0x0000e00304000986 */ /* 0x0001e2000c101930 */
[----:B------:R-:W-:Y:S05]  /*42f0*/  @!P1 BRA `(.L_x_93) ;  /* 0x0000000000049947 */ /* 0x000fea0003800000 */
[----:B------:R0:W5:Y:S02]  /*4300*/  LDG.E.LTC128B R18, desc[UR48][R8.64+0xe4] ;  /* 0x0000e43008127981 */ /* 0x000164000c1e1920 */
.L_x_93:
[----:B------:R-:W-:Y:S05]  /*4310*/  BSYNC B1 ;  /* 0x0000000000017941 */ /* 0x000fea0003800000 */
.L_x_92:
[----:B------:R-:W-:Y:S05]  /*4320*/  @!P1 BRA `(.L_x_94) ;  /* 0x0000000800709947 */ /* 0x000fea0003800000 */
[----:B-----5:R-:W-:-:S05]  /*4330*/  LOP3.LUT R18, R18, 0xffffe000, RZ, 0xc0, !PT ;  /* 0xffffe00012127812 */ /* 0x020fca00078ec0ff */
[----:B------:R-:W-:-:S04]  /*4340*/  FMUL R18, R18, R57 ;  /* 0x0000003912127220 */ /* 0x000fc80000400000 */
[----:B------:R-:W-:-:S05]  /*4350*/  FFMA R55, R55, R56, R18 ;  /* 0x0000003837377223 */ /* 0x000fca0000000012 */
[----:B------:R-:W-:-:S05]  /*4360*/  F2FP.TF32.F32.PACK_B R55, R55 ;  /* 0x00000037ff37723e */ /* 0x000fca00024050ff */
[----:B------:R0:W-:Y:S01]  /*4370*/  STG.E desc[UR48][R10.64+0xe4], R55 ;  /* 0x0000e4370a007986 */ /* 0x0001e2000c101930 */
[----:B------:R-:W-:Y:S05]  /*4380*/  BRA `(.L_x_94) ;  /* 0x0000000800587947 */ /* 0x000fea0003800000 */
.L_x_33:
[----:B------:R-:W-:Y:S01]  /*4390*/  ISETP.GT.AND P4, PT, R22, 0x1, PT ;  /* 0x000000011600780c */ /* 0x000fe20003f84270 */
[----:B------:R-:W-:Y:S01]  /*43a0*/  ULDC.64 UR4, c[0x0][0x5c0] ;  /* 0x0001700000047ab9 */ /* 0x000fe20000000a00 */
[-C--:B------:R-:W-:Y:S01]  /*43b0*/  FMUL R3, R24, R56.reuse ;  /* 0x0000003818037220 */ /* 0x080fe20000400000 */
[----:B------:R-:W-:Y:S01]  /*43c0*/  LEA R4, P3, R70, UR4, 0x2 ;  /* 0x0000000446047c11 */ /* 0x000fe2000f8610ff */
[-C--:B------:R-:W-:Y:S01]  /*43d0*/  FMUL R25, R25, R56.reuse ;  /* 0x0000003819197220 */ /* 0x080fe20000400000 */
[----:B------:R-:W-:Y:S01]  /*43e0*/  ISETP.GT.AND P1, PT, R0, RZ, P4 ;  /* 0x000000ff0000720c */ /* 0x000fe20002724270 */
[-C--:B------:R-:W-:Y:S01]  /*43f0*/  FMUL R9, R26, R56.reuse ;  /* 0x000000381a097220 */ /* 0x080fe20000400000 */
[----:B------:R-:W-:Y:S01]  /*4400*/  LEA.HI.X R5, R70, UR5, R7, 0x2, P3 ;  /* 0x0000000546057c11 */ /* 0x000fe200098f1407 */
[-C--:B------:R-:W-:Y:S01]  /*4410*/  FMUL R27, R27, R56.reuse ;  /* 0x000000381b1b7220 */ /* 0x080fe20000400000 */
[----:B------:R-:W-:Y:S01]  /*4420*/  F2FP.TF32.F32.PACK_B R3, R3 ;  /* 0x00000003ff03723e */ /* 0x000fe200024050ff */
[-C--:B------:R-:W-:Y:S01]  /*4430*/  FMUL R29, R29, R56.reuse ;  /* 0x000000381d1d7220 */ /* 0x080fe20000400000 */
[----:B------:R-:W-:Y:S01]  /*4440*/  F2FP.TF32.F32.PACK_B R25, R25 ;  /* 0x00000019ff19723e */ /* 0x000fe200024050ff */
[----:B------:R-:W-:Y:S01]  /*4450*/  FMUL R31, R31, R56 ;  /* 0x000000381f1f7220 */ /* 0x000fe20000400000 */
[C---:B------:R-:W-:Y:S01]  /*4460*/  SHF.L.U64.HI R7, R62.reuse, 0x2, R63 ;  /* 0x000000023e077819 */ /* 0x040fe2000001023f */
[----:B------:R0:W-:Y:S01]  /*4470*/  @P2 STG.E desc[UR48][R4.64], R3 ;  /* 0x0000000304002986 */ /* 0x0001e2000c101930 */
[----:B------:R-:W-:Y:S01]  /*4480*/  LEA R6, P3, R62, R4, 0x2 ;  /* 0x000000043e067211 */ /* 0x000fe200078610ff */
[-C--:B------:R-:W-:Y:S01]  /*4490*/  FMUL R11, R32, R56.reuse ;  /* 0x00000038200b7220 */ /* 0x080fe20000400000 */
[C---:B------:R-:W-:Y:S01]  /*44a0*/  ISETP.GT.AND P2, PT, R22.reuse, 0x8, PT ;  /* 0x000000081600780c */ /* 0x040fe20003f44270 */
[----:B------:R-:W-:Y:S01]  /*44b0*/  @P1 STG.E desc[UR48][R4.64+0x4], R25 ;  /* 0x0000041904001986 */ /* 0x000fe2000c101930 */
[----:B------:R-:W-:Y:S01]  /*44c0*/  ISETP.GT.AND P1, PT, R22, 0x9, PT ;  /* 0x000000091600780c */ /* 0x000fe20003f24270 */
[----:B------:R-:W-:Y:S01]  /*44d0*/  IMAD.X R7, R7, 0x1, R5, P3 ;  /* 0x0000000107077824 */ /* 0x000fe200018e0605 */
[C---:B------:R-:W-:Y:S01]  /*44e0*/  ISETP.GT.AND P0, PT, R0.reuse, 0x8, P0 ;  /* 0x000000080000780c */ /* 0x040fe20000704270 */
[-C--:B------:R-:W-:Y:S01]  /*44f0*/  FMUL R33, R33, R56.reuse ;  /* 0x0000003821217220 */ /* 0x080fe20000400000 */
[C---:B------:R-:W-:Y:S01]  /*4500*/  ISETP.GT.AND P4, PT, R0.reuse, 0x8, P4 ;  /* 0x000000080000780c */ /* 0x040fe20002784270 */
[-C--:B------:R-:W-:Y:S01]  /*4510*/  FMUL R35, R35, R56.reuse ;  /* 0x0000003823237220 */ /* 0x080fe20000400000 */
[----:B------:R-:W-:Y:S01]  /*4520*/  ISETP.GT.AND P5, PT, R0, RZ, P2 ;  /* 0x000000ff0000720c */ /* 0x000fe200017a4270 */
[-C--:B0-----:R-:W-:Y:S01]  /*4530*/  FMUL R3, R28, R56.reuse ;  /* 0x000000381c037220 */ /* 0x081fe20000400000 */
[----:B------:R-:W-:Y:S01]  /*4540*/  ISETP.GT.AND P3, PT, R0, RZ, P1 ;  /* 0x000000ff0000720c */ /* 0x000fe20000f64270 */
[-C--:B------:R-:W-:Y:S01]  /*4550*/  FMUL R37, R37, R56.reuse ;  /* 0x0000003825257220 */ /* 0x080fe20000400000 */
[----:B------:R-:W-:Y:S01]  /*4560*/  F2FP.TF32.F32.PACK_B R9, R9 ;  /* 0x00000009ff09723e */ /* 0x000fe200024050ff */
[-C--:B------:R-:W-:Y:S01]  /*4570*/  FMUL R39, R39, R56.reuse ;  /* 0x0000003827277220 */ /* 0x080fe20000400000 */
[----:B------:R-:W-:Y:S01]  /*4580*/  F2FP.TF32.F32.PACK_B R27, R27 ;  /* 0x0000001bff1b723e */ /* 0x000fe200024050ff */
[-C--:B------:R-:W-:Y:S01]  /*4590*/  FMUL R41, R41, R56.reuse ;  /* 0x0000003829297220 */ /* 0x080fe20000400000 */
[----:B------:R-:W-:Y:S01]  /*45a0*/  F2FP.TF32.F32.PACK_B R3, R3 ;  /* 0x00000003ff03723e */ /* 0x000fe200024050ff */
[----:B------:R0:W-:Y:S01]  /*45b0*/  @P0 STG.E desc[UR48][R6.64], R9 ;  /* 0x0000000906000986 */ /* 0x0001e2000c101930 */
[----:B------:R-:W-:Y:S01]  /*45c0*/  F2FP.TF32.F32.PACK_B R29, R29 ;  /* 0x0000001dff1d723e */ /* 0x000fe200024050ff */
[-C--:B------:R-:W-:Y:S01]  /*45d0*/  FMUL R43, R43, R56.reuse ;  /* 0x000000382b2b7220 */ /* 0x080fe20000400000 */
[----:B------:R-:W-:Y:S01]  /*45e0*/  ISETP.GT.AND P0, PT, R22, 0x10, PT ;  /* 0x000000101600780c */ /* 0x000fe20003f04270 */
[----:B------:R-:W-:Y:S01]  /*45f0*/  @P4 STG.E desc[UR48][R6.64+0x4], R27 ;  /* 0x0000041b06004986 */ /* 0x000fe2000c101930 */
[C---:B------:R-:W-:Y:S01]  /*4600*/  ISETP.GT.AND P2, PT, R0.reuse, 0x8, P2 ;  /* 0x000000080000780c */ /* 0x040fe20001744270 */
[-C--:B------:R-:W-:Y:S01]  /*4610*/  FMUL R45, R45, R56.reuse ;  /* 0x000000382d2d7220 */ /* 0x080fe20000400000 */
[C---:B------:R-:W-:Y:S01]  /*4620*/  ISETP.GT.AND P1, PT, R0.reuse, 0x8, P1 ;  /* 0x000000080000780c */ /* 0x040fe20000f24270 */
[----:B------:R1:W-:Y:S01]  /*4630*/  @P5 STG.E desc[UR48][R4.64+0x20], R3 ;  /* 0x0000200304005986 */ /* 0x0003e2000c101930 */
[----:B------:R-:W-:Y:S01]  /*4640*/  ISETP.GT.AND P5, PT, R0, RZ, P0 ;  /* 0x000000ff0000720c */ /* 0x000fe200007a4270 */
[-C--:B------:R-:W-:Y:S01]  /*4650*/  FMUL R47, R47, R56.reuse ;  /* 0x000000382f2f7220 */ /* 0x080fe20000400000 */
[----:B------:R-:W-:Y:S01]  /*4660*/  F2FP.TF32.F32.PACK_B R31, R31 ;  /* 0x0000001fff1f723e */ /* 0x000fe200024050ff */
[----:B------:R-:W-:Y:S01]  /*4670*/  @P3 STG.E desc[UR48][R4.64+0x24], R29 ;  /* 0x0000241d04003986 */ /* 0x000fe2000c101930 */
[----:B------:R-:W-:Y:S01]  /*4680*/  ISETP.GT.AND P3, PT, R22, 0x11, PT ;  /* 0x000000111600780c */ /* 0x000fe20003f64270 */
[-C--:B0-----:R-:W-:Y:S01]  /*4690*/  FMUL R9, R30, R56.reuse ;  /* 0x000000381e097220 */ /* 0x081fe20000400000 */
[----:B------:R-:W-:Y:S01]  /*46a0*/  F2FP.TF32.F32.PACK_B R11, R11 ;  /* 0x0000000bff0b723e */ /* 0x000fe200024050ff */
[-C--:B------:R-:W-:Y:S01]  /*46b0*/  FMUL R49, R49, R56.reuse ;  /* 0x0000003831317220 */ /* 0x080fe20000400000 */
[----:B------:R-:W-:Y:S01]  /*46c0*/  ISETP.GT.AND P4, PT, R0, RZ, P3 ;  /* 0x000000ff0000720c */ /* 0x000fe20001f84270 */
[-C--:B------:R-:W-:Y:S01]  /*46d0*/  FMUL R51, R51, R56.reuse ;  /* 0x0000003833337220 */ /* 0x080fe20000400000 */
[----:B------:R-:W-:Y:S01]  /*46e0*/  F2FP.TF32.F32.PACK_B R9, R9 ;  /* 0x00000009ff09723e */ /* 0x000fe200024050ff */
[-C--:B-1----:R-:W-:Y:S01]  /*46f0*/  FMUL R3, R34, R56.reuse ;  /* 0x0000003822037220 */ /* 0x082fe20000400000 */
[----:B------:R-:W-:Y:S01]  /*4700*/  F2FP.TF32.F32.PACK_B R33, R33 ;  /* 0x00000021ff21723e */ /* 0x000fe200024050ff */
[-C--:B------:R-:W-:Y:S01]  /*4710*/  FMUL R13, R52, R56.reuse ;  /* 0x00000038340d7220 */ /* 0x080fe20000400000 */
[----:B------:R-:W-:Y:S01]  /*4720*/  ISETP.GT.AND P0, PT, R0, 0x8, P0 ;  /* 0x000000080000780c */ /* 0x000fe20000704270 */
[----:B------:R0:W-:Y:S01]  /*4730*/  @P2 STG.E desc[UR48][R6.64+0x20], R9 ;  /* 0x0000200906002986 */ /* 0x0001e2000c101930 */
[C---:B------:R-:W-:Y:S01]  /*4740*/  ISETP.GT.AND P2, PT, R22.reuse, 0x19, PT ;  /* 0x000000191600780c */ /* 0x040fe20003f44270 */
[-C--:B------:R-:W-:Y:S01]  /*4750*/  FMUL R53, R53, R56.reuse ;  /* 0x0000003835357220 */ /* 0x080fe20000400000 */
[----:B------:R-:W-:Y:S01]  /*4760*/  F2FP.TF32.F32.PACK_B R3, R3 ;  /* 0x00000003ff03723e */ /* 0x000fe200024050ff */
[----:B------:R-:W-:Y:S01]  /*4770*/  @P1 STG.E desc[UR48][R6.64+0x24], R31 ;  /* 0x0000241f06001986 */ /* 0x000fe2000c101930 */
[----:B------:R-:W-:Y:S01]  /*4780*/  ISETP.GT.AND P1, PT, R22, 0x18, PT ;  /* 0x000000181600780c */ /* 0x000fe20003f24270 */
[----:B------:R-:W-:Y:S01]  /*4790*/  FMUL R55, R55, R56 ;  /* 0x0000003837377220 */ /* 0x000fe20000400000 */
[----:B------:R-:W-:Y:S01]  /*47a0*/  F2FP.TF32.F32.PACK_B R35, R35 ;  /* 0x00000023ff23723e */ /* 0x000fe200024050ff */
[----:B------:R1:W-:Y:S01]  /*47b0*/  @P5 STG.E desc[UR48][R4.64+0x40], R11 ;  /* 0x0000400b04005986 */ /* 0x0003e2000c101930 */
[----:B------:R-:W-:-:S02]  /*47c0*/  ISETP.GT.AND P5, PT, R0, RZ, P1 ;  /* 0x000000ff0000720c */ /* 0x000fc40000fa4270 */
[----:B------:R-:W-:Y:S01]  /*47d0*/  F2FP.TF32.F32.PACK_B R37, R37 ;  /* 0x00000025ff25723e */ /* 0x000fe200024050ff */
[----:B------:R-:W-:Y:S01]  /*47e0*/  @P4 STG.E desc[UR48][R4.64+0x44], R33 ;  /* 0x0000442104004986 */ /* 0x000fe2000c101930 */
[----:B------:R-:W-:Y:S01]  /*47f0*/  ISETP.GT.AND P4, PT, R0, 0x8, P3 ;  /* 0x000000080000780c */ /* 0x000fe20001f84270 */
[-C--:B0-----:R-:W-:Y:S01]  /*4800*/  FMUL R9, R36, R56.reuse ;  /* 0x0000003824097220 */ /* 0x081fe20000400000 */
[----:B------:R-:W-:Y:S01]  /*4810*/  ISETP.GT.AND P3, PT, R0, RZ, P2 ;  /* 0x000000ff0000720c */ /* 0x000fe20001764270 */
[----:B------:R0:W-:Y:S01]  /*4820*/  @P0 STG.E desc[UR48][R6.64+0x40], R3 ;  /* 0x0000400306000986 */ /* 0x0001e2000c101930 */
[----:B------:R-:W-:Y:S02]  /*4830*/  ISETP.GT.AND P0, PT, R22, 0x20, PT ;  /* 0x000000201600780c */ /* 0x000fe40003f04270 */
[----:B------:R-:W-:Y:S01]  /*4840*/  F2FP.TF32.F32.PACK_B R9, R9 ;  /* 0x00000009ff09723e */ /* 0x000fe200024050ff */
[----:B-1----:R-:W-:Y:S01]  /*4850*/  FMUL R11, R40, R56 ;  /* 0x00000038280b7220 */ /* 0x002fe20000400000 */
[----:B------:R-:W-:-:S02]  /*4860*/  ISETP.GT.AND P1, PT, R0, 0x8, P1 ;  /* 0x000000080000780c */ /* 0x000fc40000f24270 */
[----:B------:R-:W-:Y:S02]  /*4870*/  F2FP.TF32.F32.PACK_B R39, R39 ;  /* 0x00000027ff27723e */ /* 0x000fe400024050ff */
[----:B------:R-:W-:Y:S01]  /*4880*/  F2FP.TF32.F32.PACK_B R11, R11 ;  /* 0x0000000bff0b723e */ /* 0x000fe200024050ff */
[----:B------:R-:W-:Y:S01]  /*4890*/  @P4 STG.E desc[UR48][R6.64+0x44], R35 ;  /* 0x0000442306004986 */ /* 0x000fe2000c101930 */
[----:B------:R-:W-:Y:S01]  /*48a0*/  ISETP.GT.AND P4, PT, R0, 0x8, P2 ;  /* 0x000000080000780c */ /* 0x000fe20001784270 */
[----:B0-----:R-:W-:Y:S01]  /*48b0*/  FMUL R3, R38, R56 ;  /* 0x0000003826037220 */ /* 0x001fe20000400000 */
[----:B------:R-:W-:Y:S01]  /*48c0*/  ISETP.GT.AND P2, PT, R22, 0x21, PT ;  /* 0x000000211600780c */ /* 0x000fe20003f44270 */
[----:B------:R0:W-:Y:S01]  /*48d0*/  @P5 STG.E desc[UR48][R4.64+0x60], R9 ;  /* 0x0000600904005986 */ /* 0x0001e2000c101930 */
[C---:B------:R-:W-:Y:S02]  /*48e0*/  ISETP.GT.AND P5, PT, R0.reuse, RZ, P0 ;  /* 0x000000ff0000720c */ /* 0x040fe400007a4270 */
[----:B------:R-:W-:Y:S01]  /*48f0*/  F2FP.TF32.F32.PACK_B R3, R3 ;  /* 0x00000003ff03723e */ /* 0x000fe200024050ff */
[----:B------:R-:W-:Y:S01]  /*4900*/  @P3 STG.E desc[UR48][R4.64+0x64], R37 ;  /* 0x0000642504003986 */ /* 0x000fe2000c101930 */
[----:B------:R-:W-:-:S02]  /*4910*/  ISETP.GT.AND P3, PT, R0, RZ, P2 ;  /* 0x000000ff0000720c */ /* 0x000fc40001764270 */
[----:B------:R-:W-:Y:S01]  /*4920*/  F2FP.TF32.F32.PACK_B R41, R41 ;  /* 0x00000029ff29723e */ /* 0x000fe200024050ff */
[----:B------:R1:W-:Y:S01]  /*4930*/  @P1 STG.E desc[UR48][R6.64+0x60], R3 ;  /* 0x0000600306001986 */ /* 0x0003e2000c101930 */
[----:B------:R-:W-:Y:S02]  /*4940*/  ISETP.GT.AND P0, PT, R0, 0x8, P0 ;  /* 0x000000080000780c */ /* 0x000fe40000704270 */
[----:B------:R-:W-:Y:S01]  /*4950*/  F2FP.TF32.F32.PACK_B R43, R43 ;  /* 0x0000002bff2b723e */ /* 0x000fe200024050ff */
[----:B------:R-:W-:Y:S01]  /*4960*/  @P4 STG.E desc[UR48][R6.64+0x64], R39 ;  /* 0x0000642706004986 */ /* 0x000fe2000c101930 */
[----:B------:R-:W-:Y:S01]  /*4970*/  ISETP.GT.AND P4, PT, R22, 0x28, PT ;  /* 0x000000281600780c */ /* 0x000fe20003f84270 */
[----:B0-----:R-:W-:Y:S01]  /*4980*/  FMUL R9, R44, R56 ;  /* 0x000000382c097220 */ /* 0x001fe20000400000 */
[----:B------:R-:W-:Y:S01]  /*4990*/  F2FP.TF32.F32.PACK_B R45, R45 ;  /* 0x0000002dff2d723e */ /* 0x000fe200024050ff */
[----:B------:R0:W-:Y:S01]  /*49a0*/  @P5 STG.E desc[UR48][R4.64+0x80], R11 ;  /* 0x0000800b04005986 */ /* 0x0001e2000c101930 */
[----:B------:R-:W-:-:S02]  /*49b0*/  ISETP.GT.AND P5, PT, R22, 0x29, PT ;  /* 0x000000291600780c */ /* 0x000fc40003fa4270 */
[----:B------:R-:W-:Y:S01]  /*49c0*/  F2FP.TF32.F32.PACK_B R9, R9 ;  /* 0x00000009ff09723e */ /* 0x000fe200024050ff */
[----:B------:R-:W-:Y:S01]  /*49d0*/  @P3 STG.E desc[UR48][R4.64+0x84], R41 ;  /* 0x0000842904003986 */ /* 0x000fe2000c101930 */
[----:B------:R-:W-:Y:S01]  /*49e0*/  ISETP.GT.AND P3, PT, R0, 0x8, P2 ;  /* 0x000000080000780c */ /* 0x000fe20001764270 */
[-C--:B-1----:R-:W-:Y:S01]  /*49f0*/  FMUL R3, R42, R56.reuse ;  /* 0x000000382a037220 */ /* 0x082fe20000400000 */
[C---:B------:R-:W-:Y:S02]  /*4a00*/  ISETP.GT.AND P2, PT, R0.reuse, RZ, P4 ;  /* 0x000000ff0000720c */ /* 0x040fe40002744270 */
[C---:B------:R-:W-:Y:S02]  /*4a10*/  ISETP.GT.AND P1, PT, R0.reuse, RZ, P5 ;  /* 0x000000ff0000720c */ /* 0x040fe40002f24270 */
[----:B------:R-:W-:Y:S01]  /*4a20*/  ISETP.GT.AND P4, PT, R0, 0x8, P4 ;  /* 0x000000080000780c */ /* 0x000fe20002784270 */
[----:B0-----:R-:W-:Y:S01]  /*4a30*/  FMUL R11, R46, R56 ;  /* 0x000000382e0b7220 */ /* 0x001fe20000400000 */
[----:B------:R-:W-:-:S02]  /*4a40*/  ISETP.GT.AND P5, PT, R0, 0x8, P5 ;  /* 0x000000080000780c */ /* 0x000fc40002fa4270 */
[----:B------:R-:W-:Y:S02]  /*4a50*/  F2FP.TF32.F32.PACK_B R3, R3 ;  /* 0x00000003ff03723e */ /* 0x000fe400024050ff */
[----:B------:R-:W-:Y:S02]  /*4a60*/  F2FP.TF32.F32.PACK_B R11, R11 ;  /* 0x0000000bff0b723e */ /* 0x000fe400024050ff */
[----:B------:R-:W-:Y:S01]  /*4a70*/  F2FP.TF32.F32.PACK_B R47, R47 ;  /* 0x0000002fff2f723e */ /* 0x000fe200024050ff */
[----:B------:R0:W-:Y:S01]  /*4a80*/  @P0 STG.E desc[UR48][R6.64+0x80], R3 ;  /* 0x0000800306000986 */ /* 0x0001e2000c101930 */
[----:B------:R-:W-:Y:S02]  /*4a90*/  F2FP.TF32.F32.PACK_B R49, R49 ;  /* 0x00000031ff31723e */ /* 0x000fe400024050ff */
[C---:B------:R-:W-:Y:S01]  /*4aa0*/  ISETP.GT.AND P0, PT, R22.reuse, 0x39, PT ;  /* 0x000000391600780c */ /* 0x040fe20003f04270 */
[----:B------:R-:W-:Y:S01]  /*4ab0*/  @P3 STG.E desc[UR48][R6.64+0x84], R43 ;  /* 0x0000842b06003986 */ /* 0x000fe2000c101930 */
[----:B------:R-:W-:-:S02]  /*4ac0*/  ISETP.GT.AND P3, PT, R22, 0x30, PT ;  /* 0x000000301600780c */ /* 0x000fc40003f64270 */
[----:B------:R-:W-:Y:S01]  /*4ad0*/  F2FP.TF32.F32.PACK_B R51, R51 ;  /* 0x00000033ff33723e */ /* 0x000fe200024050ff */
[----:B------:R1:W-:Y:S01]  /*4ae0*/  @P2 STG.E desc[UR48][R4.64+0xa0], R9 ;  /* 0x0000a00904002986 */ /* 0x0003e2000c101930 */
[----:B------:R-:W-:Y:S02]  /*4af0*/  ISETP.GT.AND P2, PT, R22, 0x31, PT ;  /* 0x000000311600780c */ /* 0x000fe40003f44270 */
[----:B------:R-:W-:Y:S01]  /*4b00*/  F2FP.TF32.F32.PACK_B R13, R13 ;  /* 0x0000000dff0d723e */ /* 0x000fe200024050ff */
[----:B------:R-:W-:Y:S01]  /*4b10*/  @P1 STG.E desc[UR48][R4.64+0xa4], R45 ;  /* 0x0000a42d04001986 */ /* 0x000fe2000c101930 */
[----:B0-----:R-:W-:Y:S01]  /*4b20*/  FMUL R3, R48, R56 ;  /* 0x0000003830037220 */ /* 0x001fe20000400000 */
[----:B------:R-:W-:Y:S02]  /*4b30*/  ISETP.GT.AND P1, PT, R22, 0x38, PT ;  /* 0x000000381600780c */ /* 0x000fe40003f24270 */
[----:B------:R0:W-:Y:S01]  /*4b40*/  @P4 STG.E desc[UR48][R6.64+0xa0], R11 ;  /* 0x0000a00b06004986 */ /* 0x0001e2000c101930 */
[----:B------:R-:W-:-:S02]  /*4b50*/  ISETP.GT.AND P4, PT, R0, RZ, P3 ;  /* 0x000000ff0000720c */ /* 0x000fc40001f84270 */
[----:B------:R-:W-:Y:S01]  /*4b60*/  F2FP.TF32.F32.PACK_B R3, R3 ;  /* 0x00000003ff03723e */ /* 0x000fe200024050ff */
[----:B------:R-:W-:Y:S01]  /*4b70*/  @P5 STG.E desc[UR48][R6.64+0xa4], R47 ;  /* 0x0000a42f06005986 */ /* 0x000fe2000c101930 */
[----:B------:R-:W-:Y:S01]  /*4b80*/  ISETP.GT.AND P5, PT, R0, RZ, P2 ;  /* 0x000000ff0000720c */ /* 0x000fe200017a4270 */
[-C--:B-1----:R-:W-:Y:S01]  /*4b90*/  FMUL R9, R50, R56.reuse ;  /* 0x0000003832097220 */ /* 0x082fe20000400000 */
[C---:B------:R-:W-:Y:S02]  /*4ba0*/  ISETP.GT.AND P3, PT, R0.reuse, 0x8, P3 ;  /* 0x000000080000780c */ /* 0x040fe40001f64270 */
[----:B------:R-:W-:Y:S02]  /*4bb0*/  ISETP.GT.AND P2, PT, R0, 0x8, P2 ;  /* 0x000000080000780c */ /* 0x000fe40001744270 */
[----:B------:R-:W-:Y:S01]  /*4bc0*/  F2FP.TF32.F32.PACK_B R9, R9 ;  /* 0x00000009ff09723e */ /* 0x000fe200024050ff */
[----:B0-----:R-:W-:Y:S01]  /*4bd0*/  FMUL R11, R54, R56 ;  /* 0x00000038360b7220 */ /* 0x001fe20000400000 */
[----:B------:R-:W-:Y:S01]  /*4be0*/  F2FP.TF32.F32.PACK_B R53, R53 ;  /* 0x00000035ff35723e */ /* 0x000fe200024050ff */
[----:B------:R-:W-:Y:S01]  /*4bf0*/  @P4 STG.E desc[UR48][R4.64+0xc0], R3 ;  /* 0x0000c00304004986 */ /* 0x000fe2000c101930 */
[----:B------:R-:W-:-:S02]  /*4c00*/  ISETP.GT.AND P4, PT, R0, RZ, P1 ;  /* 0x000000ff0000720c */ /* 0x000fc40000f84270 */
[C---:B------:R-:W-:Y:S01]  /*4c10*/  ISETP.GT.AND P1, PT, R0.reuse, 0x8, P1 ;  /* 0x000000080000780c */ /* 0x040fe20000f24270 */
[----:B------:R-:W-:Y:S01]  /*4c20*/  @P5 STG.E desc[UR48][R4.64+0xc4], R49 ;  /* 0x0000c43104005986 */ /* 0x000fe2000c101930 */
[C---:B------:R-:W-:Y:S02]  /*4c30*/  ISETP.GT.AND P5, PT, R0.reuse, RZ, P0 ;  /* 0x000000ff0000720c */ /* 0x040fe400007a4270 */
[----:B------:R-:W-:Y:S01]  /*4c40*/  ISETP.GT.AND P0, PT, R0, 0x8, P0 ;  /* 0x000000080000780c */ /* 0x000fe20000704270 */
[----:B------:R-:W-:Y:S01]  /*4c50*/  @P3 STG.E desc[UR48][R6.64+0xc0], R9 ;  /* 0x0000c00906003986 */ /* 0x000fe2000c101930 */
[----:B------:R-:W-:Y:S02]  /*4c60*/  F2FP.TF32.F32.PACK_B R11, R11 ;  /* 0x0000000bff0b723e */ /* 0x000fe400024050ff */
[----:B------:R-:W-:Y:S01]  /*4c70*/  F2FP.TF32.F32.PACK_B R55, R55 ;  /* 0x00000037ff37723e */ /* 0x000fe200024050ff */
[----:B------:R-:W-:Y:S04]  /*4c80*/  @P2 STG.E desc[UR48][R6.64+0xc4], R51 ;  /* 0x0000c43306002986 */ /* 0x000fe8000c101930 */
[----:B------:R-:W-:Y:S04]  /*4c90*/  @P4 STG.E desc[UR48][R4.64+0xe0], R13 ;  /* 0x0000e00d04004986 */ /* 0x000fe8000c101930 */
[----:B------:R0:W-:Y:S02]  /*4ca0*/  @P5 STG.E desc[UR48][R4.64+0xe4], R53 ;  /* 0x0000e43504005986 */ /* 0x0001e4000c101930 */
[----:B0-----:R-:W-:-:S02]  /*4cb0*/  @P1 IMAD.MOV.U32 R4, RZ, RZ, R6 ;  /* 0x000000ffff041224 */ /* 0x001fc400078e0006 */
[----:B------:R-:W-:-:S05]  /*4cc0*/  @P1 IMAD.MOV.U32 R5, RZ, RZ, R7 ;  /* 0x000000ffff051224 */ /* 0x000fca00078e0007 */
[----:B------:R0:W-:Y:S04]  /*4cd0*/  @P1 STG.E desc[UR48][R4.64+0xe0], R11 ;  /* 0x0000e00b04001986 */ /* 0x0001e8000c101930 */
[----:B------:R0:W-:Y:S02]  /*4ce0*/  @P0 STG.E desc[UR48][R6.64+0xe4], R55 ;  /* 0x0000e43706000986 */ /* 0x0001e4000c101930 */
.L_x_94:
[----:B------:R-:W-:Y:S05]  /*4cf0*/  BSYNC B0 ;  /* 0x0000000000007941 */ /* 0x000fea0003800000 */
.L_x_32:
[----:B0-----:R-:W3:Y:S01]  /*4d00*/  LDL.64 R4, [R1] ;  /* 0x0000000001047983 */ /* 0x001ee20000100a00 */
[----:B------:R-:W-:Y:S01]  /*4d10*/  ULDC.64 UR4, c[0x0][0x650] ;  /* 0x0001940000047ab9 */ /* 0x000fe20000000a00 */
[----:B------:R-:W-:Y:S02]  /*4d20*/  IMAD.U32 R0, RZ, RZ, UR45 ;  /* 0x0000002dff007e24 */ /* 0x000fe4000f8e00ff */
[----:B------:R-:W-:Y:S02]  /*4d30*/  IMAD.MOV.U32 R22, RZ, RZ, -0x1 ;  /* 0xffffffffff167424 */ /* 0x000fe400078e00ff */
[----:B------:R0:W-:Y:S01]  /*4d40*/  SYNCS.ARRIVE.TRANS64.A1T0 RZ, [R0+UR41], RZ ;  /* 0x000000ff00ff79a7 */ /* 0x0001e20008100029 */
[----:B-----5:R-:W-:Y:S02]  /*4d50*/  IMAD.MOV.U32 R18, RZ, RZ, -0x1 ;  /* 0xffffffffff127424 */ /* 0x020fe400078e00ff */
[----:B--2---:R-:W-:Y:S01]  /*4d60*/  IMAD.MOV.U32 R19, RZ, RZ, -0x1 ;  /* 0xffffffffff137424 */ /* 0x004fe200078e00ff */
[----:B0-----:R-:W-:-:S02]  /*4d70*/  PRMT R0, RZ, 0x7610, R0 ;  /* 0x00007610ff007816 */ /* 0x001fc40000000000 */
[----:B---3--:R-:W-:-:S05]  /*4d80*/  LEA R16, P0, R4, R16, 0x1 ;  /* 0x0000001004107211 */ /* 0x008fca00078008ff */
[----:B------:R-:W-:Y:S01]  /*4d90*/  IMAD.X R17, R66, 0x1, R17, P0 ;  /* 0x0000000142117824 */ /* 0x000fe200000e0611 */
[----:B------:R-:W-:-:S04]  /*4da0*/  ISETP.GE.U32.AND P0, PT, R16, UR4, PT ;  /* 0x0000000410007c0c */ /* 0x000fc8000bf06070 */
[----:B------:R-:W-:-:S13]  /*4db0*/  ISETP.GE.U32.AND.EX P0, PT, R17, UR5, PT, P0 ;  /* 0x0000000511007c0c */ /* 0x000fda000bf06100 */
[----:B------:R-:W-:Y:S05]  /*4dc0*/  @P0 BRA `(.L_x_95) ;  /* 0x00000004004c0947 */ /* 0x000fea0003800000 */
[----:B----4-:R-:W0:Y:S01]  /*4dd0*/  LDC.64 R10, c[0x0][0x628] ;  /* 0x00018a00ff0a7b82 */ /* 0x010e220000000a00 */
[----:B------:R-:W2:Y:S01]  /*4de0*/  S2R R12, SR_CTAID.X ;  /* 0x00000000000c7919 */ /* 0x000ea20000002500 */
[----:B-1----:R-:W-:Y:S02]  /*4df0*/  IMAD.MOV.U32 R8, RZ, RZ, R16 ;  /* 0x000000ffff087224 */ /* 0x002fe400078e0010 */
[----:B------:R-:W-:Y:S01]  /*4e00*/  IMAD.MOV.U32 R9, RZ, RZ, R17 ;  /* 0x000000ffff097224 */ /* 0x000fe200078e0011 */
[----:B------:R-:W1:Y:S03]  /*4e10*/  S2R R18, SR_CTAID.Y ;  /* 0x0000000000127919 */ /* 0x000e660000002600 */
[----:B------:R-:W3:Y:S08]  /*4e20*/  LDC R0, c[0x0][0x630] ;  /* 0x00018c00ff007b82 */ /* 0x000ef00000000800 */
[----:B------:R-:W4:Y:S01]  /*4e30*/  LDC.64 R14, c[0x0][0x620] ;  /* 0x00018800ff0e7b82 */ /* 0x000f220000000a00 */
[----:B0-----:R-:W-:-:S04]  /*4e40*/  ISETP.NE.U32.AND P0, PT, R10, RZ, PT ;  /* 0x000000ff0a00720c */ /* 0x001fc80003f05070 */
[----:B------:R-:W-:-:S13]  /*4e50*/  ISETP.NE.AND.EX P0, PT, R11, RZ, PT, P0 ;  /* 0x000000ff0b00720c */ /* 0x000fda0003f05300 */
[----:B-1234-:R-:W-:Y:S05]  /*4e60*/  @!P0 BRA `(.L_x_96) ;  /* 0x0000000000288947 */ /* 0x01efea0003800000 */
[----:B------:R-:W0:Y:S02]  /*4e70*/  LDC R3, c[0x0][0x634] ;  /* 0x00018d00ff037b82 */ /* 0x000e240000000800 */
[----:B0-----:R-:W-:-:S05]  /*4e80*/  IADD3 R3, P0, R16, R3, RZ ;  /* 0x0000000310037210 */ /* 0x001fca0007f1e0ff */
        /* <DEDUP_REMOVED lines=8> */
.L_x_96:
[-CC-:B------:R-:W-:Y:S01]  /*4f10*/  SHF.R.U64 R19, R8, R0.reuse, R9.reuse ;  /* 0x0000000008137219 */ /* 0x180fe20000001209 */
[----:B------:R-:W0:Y:S01]  /*4f20*/  LDC.64 R24, c[0x0][0x640] ;  /* 0x00019000ff187b82 */ /* 0x000e220000000a00 */
[----:B------:R-:W-:Y:S01]  /*4f30*/  SHF.R.U32.HI R0, RZ, R0, R9 ;  /* 0x00000000ff007219 */ /* 0x000fe20000011609 */
[----:B------:R-:W-:Y:S01]  /*4f40*/  ULDC UR4, c[0x0][0x150] ;  /* 0x0000540000047ab9 */ /* 0x000fe20000000800 */
[----:B------:R-:W-:Y:S02]  /*4f50*/  IADD3 R3, P0, RZ, -R19, RZ ;  /* 0x80000013ff037210 */ /* 0x000fe40007f1e0ff */
[----:B------:R-:W-:-:S03]  /*4f60*/  I2FP.F32.U32 R7, R12 ;  /* 0x0000000c00077245 */ /* 0x000fc60000201000 */
[----:B------:R-:W1:Y:S01]  /*4f70*/  LDC R6, c[0x0][0x618] ;  /* 0x00018600ff067b82 */ /* 0x000e620000000800 */
[----:B------:R-:W-:Y:S02]  /*4f80*/  IMAD.X R5, RZ, RZ, ~R0, P0 ;  /* 0x000000ffff057224 */ /* 0x000fe400000e0e00 */
[----:B------:R-:W-:Y:S01]  /*4f90*/  FMUL R7, R7, UR4 ;  /* 0x0000000407077c20 */ /* 0x000fe20008400000 */
[----:B------:R-:W-:Y:S01]  /*4fa0*/  ULDC UR4, c[0x0][0x154] ;  /* 0x0000550000047ab9 */ /* 0x000fe20000000800 */
[-C--:B------:R-:W-:Y:S02]  /*4fb0*/  IMAD R0, R5, R14.reuse, RZ ;  /* 0x0000000e05007224 */ /* 0x080fe400078e02ff */
[C---:B------:R-:W-:Y:S01]  /*4fc0*/  IMAD.WIDE.U32 R4, R3.reuse, R14, R16 ;  /* 0x0000000e03047225 */ /* 0x040fe200078e0010 */
[----:B------:R-:W2:Y:S01]  /*4fd0*/  LDC R8, c[0x0][0x608] ;  /* 0x00018200ff087b82 */ /* 0x000ea20000000800 */
[----:B------:R-:W3:Y:S02]  /*4fe0*/  F2I.U32.TRUNC.NTZ R7, R7 ;  /* 0x0000000700077305 */ /* 0x000ee4000020f000 */
[----:B------:R-:W-:Y:S01]  /*4ff0*/  IMAD R3, R3, R15, R0 ;  /* 0x0000000f03037224 */ /* 0x000fe200078e0200 */
[----:B------:R-:W-:-:S03]  /*5000*/  I2FP.F32.U32 R0, R18 ;  /* 0x0000001200007245 */ /* 0x000fc60000201000 */
[----:B------:R-:W-:Y:S01]  /*5010*/  IMAD.IADD R3, R5, 0x1, R3 ;  /* 0x0000000105037824 */ /* 0x000fe200078e0203 */
[----:B------:R-:W4:Y:S01]  /*5020*/  LDC R11, c[0x0][0x658] ;  /* 0x00019600ff0b7b82 */ /* 0x000f220000000800 */
[----:B0-----:R-:W-:-:S04]  /*5030*/  ISETP.NE.U32.AND P0, PT, R24, RZ, PT ;  /* 0x000000ff1800720c */ /* 0x001fc80003f05070 */
[----:B------:R-:W-:-:S03]  /*5040*/  ISETP.NE.AND.EX P0, PT, R25, RZ, PT, P0 ;  /* 0x000000ff1900720c */ /* 0x000fc60003f05300 */
[----:B------:R-:W0:Y:S01]  /*5050*/  LDC R9, c[0x0][0x144] ;  /* 0x00005100ff097b82 */ /* 0x000e220000000800 */
[-C--:B-1----:R-:W-:Y:S01]  /*5060*/  SHF.R.U64 R10, R4, R6.reuse, R3 ;  /* 0x00000006040a7219 */ /* 0x082fe20000001203 */
[----:B---3--:R-:W-:Y:S01]  /*5070*/  IMAD.MOV R7, RZ, RZ, -R7 ;  /* 0x000000ffff077224 */ /* 0x008fe200078e0a07 */
[----:B------:R-:W-:Y:S01]  /*5080*/  SHF.R.U32.HI R3, RZ, R6, R3 ;  /* 0x00000006ff037219 */ /* 0x000fe20000011603 */
[----:B------:R-:W-:-:S04]  /*5090*/  FMUL R6, R0, UR4 ;  /* 0x0000000400067c20 */ /* 0x000fc80008400000 */
[----:B------:R-:W1:Y:S01]  /*50a0*/  LDC R21, c[0x0][0x148] ;  /* 0x00005200ff157b82 */ /* 0x000e620000000800 */
[----:B------:R3:W0:Y:S01]  /*50b0*/  F2I.U32.TRUNC.NTZ R14, R6 ;  /* 0x00000006000e7305 */ /* 0x000622000020f000 */
[-CC-:B--2---:R-:W-:Y:S02]  /*50c0*/  SHF.R.U64 R13, R10, R8.reuse, R3.reuse ;  /* 0x000000080a0d7219 */ /* 0x184fe40000001203 */
[----:B------:R-:W-:-:S04]  /*50d0*/  SHF.R.U32.HI R0, RZ, R8, R3 ;  /* 0x00000008ff007219 */ /* 0x000fc80000011603 */
[----:B------:R-:W2:Y:S01]  /*50e0*/  LDC R20, c[0x0][0x648] ;  /* 0x00019200ff147b82 */ /* 0x000ea20000000800 */
[-CC-:B----4-:R-:W-:Y:S02]  /*50f0*/  SHF.R.U64 R15, R13, R11.reuse, R0.reuse ;  /* 0x0000000b0d0f7219 */ /* 0x190fe40000001200 */
[----:B------:R-:W-:-:S03]  /*5100*/  SHF.R.U32.HI R5, RZ, R11, R0 ;  /* 0x0000000bff057219 */ /* 0x000fc60000011600 */
[----:B------:R-:W-:Y:S02]  /*5110*/  IMAD.MOV.U32 R4, RZ, RZ, R15 ;  /* 0x000000ffff047224 */ /* 0x000fe400078e000f */
[----:B------:R-:W4:Y:S01]  /*5120*/  LDC R26, c[0x0][0x638] ;  /* 0x00018e00ff1a7b82 */ /* 0x000f220000000800 */
[----:B0-----:R-:W-:-:S07]  /*5130*/  IMAD R22, R9, R7, R12 ;  /* 0x0000000709167224 */ /* 0x001fce00078e020c */
[----:B------:R-:W0:Y:S08]  /*5140*/  LDC R27, c[0x0][0x610] ;  /* 0x00018400ff1b7b82 */ /* 0x000e300000000800 */
[----:B------:R-:W0:Y:S01]  /*5150*/  LDC R28, c[0x0][0x600] ;  /* 0x00018000ff1c7b82 */ /* 0x000e220000000800 */
[----:B-123--:R-:W-:Y:S05]  /*5160*/  @!P0 BRA `(.L_x_97) ;  /* 0x0000000000288947 */ /* 0x00efea0003800000 */
[----:B------:R-:W1:Y:S02]  /*5170*/  LDC R0, c[0x0][0x64c] ;  /* 0x00019300ff007b82 */ /* 0x000e640000000800 */
[----:B-1----:R-:W-:-:S05]  /*5180*/  IADD3 R3, P0, R15, R0, RZ ;  /* 0x000000000f037210 */ /* 0x002fca0007f1e0ff */
        /* <DEDUP_REMOVED lines=8> */
.L_x_97:
[----:B------:R-:W-:Y:S01]  /*5210*/  ISETP.NE.AND P0, PT, R2, 0x1, PT ;  /* 0x000000010200780c */ /* 0x000fe20003f05270 */
[----:B------:R-:W-:Y:S01]  /*5220*/  IMAD.MOV R14, RZ, RZ, -R14 ;  /* 0x000000ffff0e7224 */ /* 0x000fe200078e0a0e */
[----:B------:R-:W-:Y:S02]  /*5230*/  SHF.R.U64 R0, R4, R20, R5 ;  /* 0x0000001404007219 */ /* 0x000fe40000001205 */
[----:B------:R-:W-:Y:S02]  /*5240*/  LOP3.LUT R3, R13, R68, RZ, 0xc0, !PT ;  /* 0x000000440d037212 */ /* 0x000fe400078ec0ff */
[----:B------:R-:W-:Y:S01]  /*5250*/  LOP3.LUT R5, R10, R67, RZ, 0xc0, !PT ;  /* 0x000000430a057212 */ /* 0x000fe200078ec0ff */
[----:B------:R-:W-:Y:S02]  /*5260*/  IMAD.MOV R4, RZ, RZ, -R0 ;  /* 0x000000ffff047224 */ /* 0x000fe400078e0a00 */
[----:B------:R-:W-:Y:S02]  /*5270*/  IMAD R3, R64, R0, R3 ;  /* 0x0000000040037224 */ /* 0x000fe400078e0203 */
[----:B----4-:R-:W-:-:S02]  /*5280*/  IMAD R0, R4, R26, R15 ;  /* 0x0000001a04007224 */ /* 0x010fc400078e020f */
[----:B------:R-:W-:Y:S02]  /*5290*/  @P0 IMAD R22, R21, R14, R18 ;  /* 0x0000000e15160224 */ /* 0x000fe400078e0212 */
[----:B------:R-:W-:Y:S02]  /*52a0*/  IMAD.MOV.U32 R4, RZ, RZ, 0x1 ;  /* 0x00000001ff047424 */ /* 0x000fe400078e00ff */
[----:B0-----:R-:W-:Y:S02]  /*52b0*/  IMAD R22, R3, R27, R22 ;  /* 0x0000001b03167224 */ /* 0x001fe400078e0216 */
[----:B------:R-:W-:Y:S01]  /*52c0*/  IMAD R3, R0, R28, R5 ;  /* 0x0000001c00037224 */ /* 0x000fe200078e0205 */
[----:B------:R-:W-:-:S04]  /*52d0*/  PRMT R0, R4, 0x7610, R0 ;  /* 0x0000761004007816 */ /* 0x000fc80000000000 */
[----:B------:R-:W-:Y:S02]  /*52e0*/  SEL R18, R3, R22, !P0 ;  /* 0x0000001603127207 */ /* 0x000fe40004000000 */
[----:B------:R-:W-:-:S07]  /*52f0*/  SEL R22, R22, R3, !P0 ;  /* 0x0000000316167207 */ /* 0x000fce0004000000 */
.L_x_95:
[----:B------:R-:W-:Y:S01]  /*5300*/  LOP3.LUT P0, RZ, R0, 0xff, RZ, 0xc0, !PT ;  /* 0x000000ff00ff7812 */ /* 0x000fe2000780c0ff */
[----:B------:R-:W-:Y:S01]  /*5310*/  UIMAD.WIDE.U32 UR4, UR36, -0x55555555, URZ ;  /* 0xaaaaaaab240478a5 */ /* 0x000fe2000f8e003f */
[----:B------:R-:W-:-:S03]  /*5320*/  LOP3.LUT R73, R73, 0x1, RZ, 0x3c, !PT ;  /* 0x0000000149497812 */ /* 0x000fc600078e3cff */
[----:B------:R-:W-:-:S04]  /*5330*/  USHF.R.U32.HI UR4, URZ, 0x1, UR5 ;  /* 0x000000013f047899 */ /* 0x000fc80008011605 */
[----:B------:R-:W-:-:S04]  /*5340*/  UIMAD UR36, UR4, -0x3, UR36 ;  /* 0xfffffffd042478a4 */ /* 0x000fc8000f8e0224 */
[----:B------:R-:W-:Y:S08]  /*5350*/  @P0 BRA `(.L_x_98) ;  /* 0xffffffc000880947 */ /* 0x000ff0000383ffff */
[----:B------:R-:W-:Y:S05]  /*5360*/  EXIT ;  /* 0x000000000000794d */ /* 0x000fea0003800000 */
.L_x_13:
[----:B------:R-:W-:-:S08]  /*5370*/  ISETP.NE.AND P0, PT, R14, RZ, PT ;  /* 0x000000ff0e00720c */ /* 0x000fd00003f05270 */
[----:B0-----:R-:W0:-:S00]  /*5380*/  USETMAXREG.DEALLOC.CTAPOOL 0x28 ;  /* 0x00000028000079c8 */ /* 0x001e0000080e0500 */
[----:B------:R-:W-:Y:S05]  /*5390*/  @P0 EXIT ;  /* 0x000000000000094d */ /* 0x000fea0003800000 */
[----:B0-----:R-:W-:Y:S01]  /*53a0*/  LOP3.LUT P0, RZ, R3, 0xff, RZ, 0xc0, !PT ;  /* 0x000000ff03ff7812 */ /* 0x001fe2000780c0ff */
[----:B------:R-:W-:Y:S02]  /*53b0*/  IMAD.MOV.U32 R3, RZ, RZ, 0x1 ;  /* 0x00000001ff037424 */ /* 0x000fe400078e00ff */
[----:B------:R-:W-:-:S10]  /*53c0*/  IMAD.MOV.U32 R8, RZ, RZ, RZ ;  /* 0x000000ffff087224 */ /* 0x000fd400078e00ff */
[----:B------:R-:W-:Y:S05]  /*53d0*/  @!P0 BRA `(.L_x_99) ;  /* 0x0000000c008c8947 */ /* 0x000fea0003800000 */
[----:B------:R-:W-:Y:S01]  /*53e0*/  LOP3.LUT P0, RZ, R4, 0x1f, RZ, 0xc0, !PT ;  /* 0x0000001f04ff7812 */ /* 0x000fe2000780c0ff */
[----:B------:R-:W-:Y:S01]  /*53f0*/  ULDC UR21, c[0x0][0x658] ;  /* 0x0001960000157ab9 */ /* 0x000fe20000000800 */
[----:B------:R-:W-:Y:S01]  /*5400*/  UMOV UR4, 0xffffffff ;  /* 0xffffffff00047882 */ /* 0x000fe20000000000 */
[----:B------:R-:W-:Y:S01]  /*5410*/  BSSY B0, `(.L_x_99) ;  /* 0x00000df000007945 */ /* 0x000fe20003800000 */
[----:B------:R-:W-:Y:S01]  /*5420*/  USHF.L.U32 UR4, UR4, UR21, URZ ;  /* 0x0000001504047299 */ /* 0x000fe2000800063f */
[C---:B------:R-:W-:Y:S01]  /*5430*/  ISETP.NE.AND P2, PT, R5.reuse, RZ, PT ;  /* 0x000000ff0500720c */ /* 0x040fe20003f45270 */
[----:B------:R-:W-:Y:S01]  /*5440*/  IMAD.MOV.U32 R10, RZ, RZ, 0x1 ;  /* 0x00000001ff0a7424 */ /* 0x000fe200078e00ff */
[----:B------:R-:W-:Y:S01]  /*5450*/  ISETP.NE.OR P0, PT, R5, RZ, !P0 ;  /* 0x000000ff0500720c */ /* 0x000fe20004705670 */
[----:B------:R-:W-:Y:S01]  /*5460*/  IMAD.MOV.U32 R3, RZ, RZ, 0x1 ;  /* 0x00000001ff037424 */ /* 0x000fe200078e00ff */
[----:B------:R-:W-:Y:S01]  /*5470*/  LOP3.LUT R9, R23, 0x2, RZ, 0xfc, !PT ;  /* 0x0000000217097812 */ /* 0x000fe200078efcff */
[----:B------:R-:W-:Y:S01]  /*5480*/  IMAD.MOV.U32 R8, RZ, RZ, RZ ;  /* 0x000000ffff087224 */ /* 0x000fe200078e00ff */
[----:B------:R-:W-:Y:S01]  /*5490*/  ULDC UR13, c[0x0][0x600] ;  /* 0x00018000000d7ab9 */ /* 0x000fe20000000800 */
[----:B------:R-:W-:Y:S01]  /*54a0*/  UMOV UR5, 0x1 ;  /* 0x0000000100057882 */ /* 0x000fe20000000000 */
[----:B------:R-:W-:-:S02]  /*54b0*/  UIADD3 UR23, UR37, 0x1, URZ ;  /* 0x0000000125177890 */ /* 0x000fc4000fffe03f */
[----:B------:R-:W-:Y:S02]  /*54c0*/  UIADD3 UR13, UR13, -0x1, URZ ;  /* 0xffffffff0d0d7890 */ /* 0x000fe4000fffe03f */
[----:B------:R-:W-:Y:S02]  /*54d0*/  USHF.L.U32 UR21, UR5, UR21, URZ ;  /* 0x0000001505157299 */ /* 0x000fe4000800063f */
[----:B------:R-:W-:Y:S01]  /*54e0*/  ULOP3.LUT UR22, URZ, UR4, URZ, 0x33, !UPT ;  /* 0x000000043f167292 */ /* 0x000fe2000f8e333f */
[----:B------:R-:W-:-:S11]  /*54f0*/  ULDC.64 UR14, c[0x0][0x198] ;  /* 0x00006600000e7ab9 */ /* 0x000fd60000000a00 */
.L_x_111:
[----:B------:R-:W-:-:S03]  /*5500*/  UMOV UR4, 0xffffffff ;  /* 0xffffffff00047882 */ /* 0x000fc60000000000 */
[----:B------:R-:W-:Y:S05]  /*5510*/  BRA.DIV UR4, `(.L_x_100) ;  /* 0x0000001204347947 */ /* 0x000fea000b800000 */
[----:B------:R-:W-:-:S13]  /*5520*/  ELECT P6, URZ, PT ;  /* 0x00000000003f782f */ /* 0x000fda00038c0000 */
.L_x_123:
[----:B------:R-:W0:Y:S01]  /*5530*/  LDC R4, c[0x0][0x28c] ;  /* 0x0000a300ff047b82 */ /* 0x000e220000000800 */
[----:B------:R-:W-:Y:S01]  /*5540*/  BSSY B1, `(.L_x_101) ;  /* 0x0000057000017945 */ /* 0x000fe20003800000 */
[----:B0-----:R-:W-:-:S13]  /*5550*/  ISETP.LT.OR P6, PT, R4, 0x1, !P6 ;  /* 0x000000010400780c */ /* 0x001fda00077c1670 */
[----:B------:R-:W-:Y:S05]  /*5560*/  @P6 BRA `(.L_x_102) ;  /* 0x0000000400506947 */ /* 0x000fea0003800000 */
[----:B------:R-:W-:Y:S02]  /*5570*/  IMAD.SHL.U32 R22, R22, 0x40, RZ ;  /* 0x0000004016167824 */ /* 0x000fe400078e00ff */
[----:B------:R-:W-:Y:S02]  /*5580*/  IMAD.SHL.U32 R18, R18, 0x40, RZ ;  /* 0x0000004012127824 */ /* 0x000fe400078e00ff */
[----:B------:R-:W-:Y:S02]  /*5590*/  IMAD.MOV.U32 R13, RZ, RZ, RZ ;  /* 0x000000ffff0d7224 */ /* 0x000fe400078e00ff */
[----:B------:R-:W-:Y:S02]  /*55a0*/  IMAD.U32 R14, RZ, RZ, UR23 ;  /* 0x00000017ff0e7e24 */ /* 0x000fe4000f8e00ff */
[----:B------:R-:W-:Y:S02]  /*55b0*/  IMAD.MOV.U32 R4, RZ, RZ, R3 ;  /* 0x000000ffff047224 */ /* 0x000fe400078e0003 */
[----:B------:R-:W-:-:S07]  /*55c0*/  IMAD.MOV.U32 R5, RZ, RZ, R8 ;  /* 0x000000ffff057224 */ /* 0x000fce00078e0008 */
.L_x_106:
[----:B------:R-:W0:Y:S01]  /*55d0*/  S2R R7, SR_CgaCtaId ;  /* 0x0000000000077919 */ /* 0x000e220000008800 */
[----:B------:R-:W-:-:S04]  /*55e0*/  MOV R6, 0x400 ;  /* 0x0000040000067802 */ /* 0x000fc80000000f00 */
[----:B0-----:R-:W-:Y:S02]  /*55f0*/  LEA R12, R7, R6, 0x18 ;  /* 0x00000006070c7211 */ /* 0x001fe400078ec0ff */
[----:B------:R-:W-:Y:S01]  /*5600*/  SHF.L.U32 R6, R4, 0x1f, RZ ;  /* 0x0000001f04067819 */ /* 0x000fe200000006ff */
[----:B------:R-:W0:Y:S02]  /*5610*/  @!P2 LDC R7, c[0x0][0x500] ;  /* 0x00014000ff07ab82 */ /* 0x000e240000000800 */
[----:B------:R-:W-:-:S04]  /*5620*/  IMAD R11, R5, 0x8, R12 ;  /* 0x00000008050b7824 */ /* 0x000fc800078e020c */
[----:B------:R-:W1:Y:S02]  /*5630*/  SYNCS.PHASECHK.TRANS64.TRYWAIT P1, [R11+URZ+0x18], R6 ;  /* 0x000018060b0075a7 */ /* 0x000e64000802017f */
[----:B-1----:R-:W-:Y:S05]  /*5640*/  @!P1 BRA `(.L_x_103) ;  /* 0x0000001000089947 */ /* 0x002fea0003800000 */
.L_x_124:
[----:B-1----:R-:W-:Y:S01]  /*5650*/  PRMT R6, R9, 0x9910, RZ ;  /* 0x0000991009067816 */ /* 0x002fe200000000ff */
[----:B0-----:R0:W-:Y:S03]  /*5660*/  @!P2 SYNCS.ARRIVE.TRANS64 RZ, [R11+URZ], R7 ;  /* 0x000000070bffa9a7 */ /* 0x0011e6000800003f */
[----:B------:R-:W-:-:S13]  /*5670*/  ISETP.NE.AND P1, PT, R6, 0x2, PT ;  /* 0x000000020600780c */ /* 0x000fda0003f25270 */
[----:B0-----:R-:W-:Y:S05]  /*5680*/  @P1 BRA `(.L_x_104) ;  /* 0x0000000000041947 */ /* 0x001fea0003800000 */
[----:B------:R-:W-:Y:S01]  /*5690*/  BPT.TRAP 0x1 ;  /* 0x000000040000795c */ /* 0x000fe20000300000 */
.L_x_104:
[----:B------:R-:W-:Y:S05]  /*56a0*/  @P0 BRA `(.L_x_105) ;  /* 0x0000000000040947 */ /* 0x000fea0003800000 */
[----:B------:R-:W-:Y:S01]  /*56b0*/  BPT.TRAP 0x1 ;  /* 0x000000040000795c */ /* 0x000fe20000300000 */
.L_x_105:
[----:B------:R-:W-:Y:S01]  /*56c0*/  IMAD R12, R5, 0x8000, R12 ;  /* 0x00008000050c7824 */ /* 0x000fe200078e020c */
[----:B------:R-:W-:Y:S01]  /*56d0*/  R2UR UR10, R13 ;  /* 0x000000000d0a72ca */ /* 0x000fe200000e0000 */
[----:B------:R-:W-:Y:S01]  /*56e0*/  UIADD3 UR30, UP0, UR14, 0xf0, URZ ;  /* 0x000000f00e1e7890 */ /* 0x000fe2000ff1e03f */
[----:B------:R-:W-:Y:S01]  /*56f0*/  R2UR UR9, R11 ;  /* 0x000000000b0972ca */ /* 0x000fe200000e0000 */
[----:B------:R-:W-:Y:S01]  /*5700*/  VIADD R14, R14, 0xffffffff ;  /* 0xffffffff0e0e7836 */ /* 0x000fe20000000000 */
[----:B------:R-:W-:Y:S01]  /*5710*/  R2UR UR18, R12 ;  /* 0x000000000c1272ca */ /* 0x000fe200000e0000 */
[----:B------:R-:W-:Y:S01]  /*5720*/  UIADD3.X UR31, URZ, UR15, URZ, UP0, !UPT ;  /* 0x0000000f3f1f7290 */ /* 0x000fe200087fe43f */
[----:B------:R-:W-:Y:S01]  /*5730*/  R2UR UR11, R22 ;  /* 0x00000000160b72ca */ /* 0x000fe200000e0000 */
[----:B------:R-:W-:Y:S01]  /*5740*/  UIADD3 UR4, UP1, UR14, 0x1f0, URZ ;  /* 0x000001f00e047890 */ /* 0x000fe2000ff3e03f */
[----:B------:R-:W-:Y:S01]  /*5750*/  R2UR UR12, R19 ;  /* 0x00000000130c72ca */ /* 0x000fe200000e0000 */
[----:B------:R-:W-:Y:S01]  /*5760*/  UMOV UR6, 0x0 ;  /* 0x0000000000067882 */ /* 0x000fe20000000000 */
[----:B------:R-:W-:Y:S01]  /*5770*/  R2UR UR35, R18 ;  /* 0x00000000122372ca */ /* 0x000fe200000e0000 */
[----:B------:R-:W-:Y:S01]  /*5780*/  UMOV UR7, 0x10000000 ;  /* 0x1000000000077882 */ /* 0x000fe20000000000 */
[----:B------:R-:W-:Y:S01]  /*5790*/  UIADD3.X UR5, URZ, UR15, URZ, UP1, !UPT ;  /* 0x0000000f3f057290 */ /* 0x000fe20008ffe43f */
[----:B------:R-:W-:Y:S01]  /*57a0*/  ISETP.GT.AND P3, PT, R14, 0x1, PT ;  /* 0x000000010e00780c */ /* 0x000fe20003f64270 */
[----:B------:R-:W-:Y:S01]  /*57b0*/  UIADD3 UR58, UR10, 0x20, URZ ;  /* 0x000000200a3a7890 */ /* 0x000fe2000fffe03f */
[----:B------:R-:W-:Y:S01]  /*57c0*/  VIADD R5, R5, 0x1 ;  /* 0x0000000105057836 */ /* 0x000fe20000000000 */
[----:B------:R-:W-:Y:S01]  /*57d0*/  UIADD3 UR50, UR10, 0x40, URZ ;  /* 0x000000400a327890 */ /* 0x000fe2000fffe03f */
[----:B------:R-:W-:Y:S01]  /*57e0*/  VIADD R13, R13, 0x80 ;  /* 0x000000800d0d7836 */ /* 0x000fe20000000000 */
[----:B------:R-:W-:-:S02]  /*57f0*/  UIADD3 UR8, UR18, 0x100, URZ ;  /* 0x0000010012087890 */ /* 0x000fc4000fffe03f */
[----:B------:R-:W-:Y:S01]  /*5800*/  UIADD3 UR56, UR18, 0x2100, URZ ;  /* 0x0000210012387890 */ /* 0x000fe2000fffe03f */
[C---:B------:R-:W-:Y:S01]  /*5810*/  ISETP.NE.AND P1, PT, R5.reuse, 0x3, PT ;  /* 0x000000030500780c */ /* 0x040fe20003f25270 */
[----:B------:R-:W-:Y:S02]  /*5820*/  UIADD3 UR48, UR18, 0x4100, URZ ;  /* 0x0000410012307890 */ /* 0x000fe4000fffe03f */
[----:B------:R-:W-:Y:S01]  /*5830*/  UIADD3 UR42, UR10, 0x60, URZ ;  /* 0x000000600a2a7890 */ /* 0x000fe2000fffe03f */
[----:B------:R-:W-:Y:S01]  /*5840*/  SEL R7, RZ, 0x1, P1 ;  /* 0x00000001ff077807 */ /* 0x000fe20000800000 */
[----:B------:R-:W-:Y:S01]  /*5850*/  UIADD3 UR40, UR18, 0x6100, URZ ;  /* 0x0000610012287890 */ /* 0x000fe2000fffe03f */
[----:B------:R0:W-:Y:S01]  /*5860*/  UTMALDG.3D [UR8], [UR30], desc[UR6] ;  /* 0x000006081e0075b4 */ /* 0x0001e20008011000 */
[----:B------:R-:W-:Y:S01]  /*5870*/  UIADD3 UR32, UR18, 0x18100, URZ ;  /* 0x0001810012207890 */ /* 0x000fe2000fffe03f */
[----:B------:R-:W-:Y:S01]  /*5880*/  LOP3.LUT R4, R4, R7, RZ, 0x3c, !PT ;  /* 0x0000000704047212 */ /* 0x000fe200078e3cff */
[----:B------:R-:W-:Y:S01]  /*5890*/  UIADD3 UR24, UR18, 0x1a100, URZ ;  /* 0x0001a10012187890 */ /* 0x000fe2000fffe03f */
[----:B------:R-:W-:Y:S01]  /*58a0*/  SEL R5, R5, RZ, P1 ;  /* 0x000000ff05057207 */ /* 0x000fe20000800000 */
[----:B------:R-:W-:Y:S01]  /*58b0*/  UIADD3 UR16, UR18, 0x1c100, URZ ;  /* 0x0001c10012107890 */ /* 0x000fe2000fffe03f */
[----:B------:R-:W-:Y:S01]  /*58c0*/  UMOV UR57, UR9 ;  /* 0x0000000900397c82 */ /* 0x000fe20008000000 */
        /* <DEDUP_REMOVED lines=8> */
[----:B------:R1:W-:Y:S01]  /*5950*/  UTMALDG.3D [UR56], [UR30], desc[UR6] ;  /* 0x000006381e0075b4 */ /* 0x0003e20008011000 */
[----:B------:R-:W-:Y:S01]  /*5960*/  UMOV UR33, UR9 ;  /* 0x0000000900217c82 */ /* 0x000fe20008000000 */
[----:B------:R-:W-:Y:S01]  /*5970*/  UMOV UR34, UR10 ;  /* 0x0000000a00227c82 */ /* 0x000fe20008000000 */
[----:B------:R-:W-:Y:S01]  /*5980*/  UMOV UR36, UR12 ;  /* 0x0000000c00247c82 */ /* 0x000fe20008000000 */
[----:B------:R-:W-:Y:S01]  /*5990*/  UMOV UR25, UR9 ;  /* 0x0000000900197c82 */ /* 0x000fe20008000000 */
[----:B------:R-:W-:Y:S01]  /*59a0*/  UMOV UR27, UR35 ;  /* 0x00000023001b7c82 */ /* 0x000fe20008000000 */
[----:B------:R-:W-:Y:S01]  /*59b0*/  UMOV UR28, UR12 ;  /* 0x0000000c001c7c82 */ /* 0x000fe20008000000 */
[----:B------:R-:W-:Y:S01]  /*59c0*/  UMOV UR26, UR58 ;  /* 0x0000003a001a7c82 */ /* 0x000fe20008000000 */
[----:B0-----:R-:W-:Y:S01]  /*59d0*/  UIADD3 UR8, UR18, 0x1e100, URZ ;  /* 0x0001e10012087890 */ /* 0x001fe2000fffe03f */
[----:B------:R1:W-:Y:S01]  /*59e0*/  UTMALDG.3D [UR48], [UR30], desc[UR6] ;  /* 0x000006301e0075b4 */ /* 0x0003e20008011000 */
[----:B------:R-:W-:Y:S01]  /*59f0*/  UMOV UR17, UR9 ;  /* 0x0000000900117c82 */ /* 0x000fe20008000000 */
[----:B------:R-:W-:Y:S01]  /*5a00*/  UMOV UR19, UR35 ;  /* 0x0000002300137c82 */ /* 0x000fe20008000000 */
[----:B------:R-:W-:Y:S01]  /*5a10*/  UMOV UR20, UR12 ;  /* 0x0000000c00147c82 */ /* 0x000fe20008000000 */
[----:B------:R-:W-:Y:S01]  /*5a20*/  UMOV UR18, UR50 ;  /* 0x0000003200127c82 */ /* 0x000fe20008000000 */
[----:B------:R-:W-:Y:S01]  /*5a30*/  UMOV UR11, UR35 ;  /* 0x00000023000b7c82 */ /* 0x000fe20008000000 */
[----:B------:R-:W-:Y:S01]  /*5a40*/  UMOV UR10, UR42 ;  /* 0x0000002a000a7c82 */ /* 0x000fe20008000000 */
[----:B------:R1:W-:Y:S01]  /*5a50*/  UTMALDG.3D [UR40], [UR30], desc[UR6] ;  /* 0x000006281e0075b4 */ /* 0x0003e20008011000 */
[----:B------:R1:W-:Y:S01]  /*5a60*/  UTMALDG.3D [UR32], [UR4], desc[UR6] ;  /* 0x00000620040075b4 */ /* 0x0003e20008011000 */
[----:B------:R1:W-:Y:S01]  /*5a70*/  UTMALDG.3D [UR24], [UR4], desc[UR6] ;  /* 0x00000618040075b4 */ /* 0x0003e20008011000 */
[----:B------:R1:W-:Y:S01]  /*5a80*/  UTMALDG.3D [UR16], [UR4], desc[UR6] ;  /* 0x00000610040075b4 */ /* 0x0003e20008011000 */
[----:B------:R1:W-:Y:S02]  /*5a90*/  UTMALDG.3D [UR8], [UR4], desc[UR6] ;  /* 0x00000608040075b4 */ /* 0x0003e40008011000 */
[----:B-1----:R-:W-:Y:S05]  /*5aa0*/  @P3 BRA `(.L_x_106) ;  /* 0xfffffff800c83947 */ /* 0x002fea000383ffff */
.L_x_102:
[----:B------:R-:W-:Y:S05]  /*5ab0*/  BSYNC B1 ;  /* 0x0000000000017941 */ /* 0x000fea0003800000 */
.L_x_101:
[----:B------:R-:W2:Y:S01]  /*5ac0*/  LDL.64 R20, [R1] ;  /* 0x0000000001147983 */ /* 0x000ea20000100a00 */
[----:B------:R-:W-:Y:S01]  /*5ad0*/  LOP3.LUT P4, RZ, R10, 0xff, RZ, 0xc0, !PT ;  /* 0x000000ff0aff7812 */ /* 0x000fe2000788c0ff */
[----:B------:R-:W-:Y:S01]  /*5ae0*/  VIADD R7, R8, UR37 ;  /* 0x0000002508077c36 */ /* 0x000fe20008000000 */
[----:B------:R-:W-:Y:S01]  /*5af0*/  ULDC.64 UR4, c[0x0][0x650] ;  /* 0x0001940000047ab9 */ /* 0x000fe20000000a00 */
[----:B------:R-:W-:Y:S01]  /*5b00*/  IMAD.U32 R8, RZ, RZ, UR37 ;  /* 0x00000025ff087e24 */ /* 0x000fe2000f8e00ff */
[----:B------:R-:W-:Y:S01]  /*5b10*/  UISETP.GE.U32.AND UP0, UPT, UR37, 0x3, UPT ;  /* 0x000000032500788c */ /* 0x000fe2000bf06070 */
[----:B------:R-:W-:Y:S01]  /*5b20*/  BSSY B1, `(.L_x_107) ;  /* 0x000006b000017945 */ /* 0x000fe20003800000 */
[----:B------:R-:W-:Y:S01]  /*5b30*/  ISETP.GT.U32.AND P1, PT, R7, 0x2, PT ;  /* 0x000000020700780c */ /* 0x000fe20003f24070 */
[----:B------:R-:W-:Y:S01]  /*5b40*/  IMAD.MOV.U32 R22, RZ, RZ, -0x1 ;  /* 0xffffffffff167424 */ /* 0x000fe200078e00ff */
[----:B------:R-:W-:Y:S01]  /*5b50*/  PRMT R10, RZ, 0x7610, R10 ;  /* 0x00007610ff0a7816 */ /* 0x000fe2000000000a */
[----:B------:R-:W-:Y:S01]  /*5b60*/  IMAD.MOV.U32 R18, RZ, RZ, -0x1 ;  /* 0xffffffffff127424 */ /* 0x000fe200078e00ff */
[----:B------:R-:W-:Y:S01]  /*5b70*/  ISETP.LT.U32.AND P1, PT, R8, 0x3, P1 ;  /* 0x000000030800780c */ /* 0x000fe20000f21070 */
[----:B------:R-:W-:Y:S01]  /*5b80*/  IMAD.MOV.U32 R19, RZ, RZ, -0x1 ;  /* 0xffffffffff137424 */ /* 0x000fe200078e00ff */
[----:B------:R-:W-:Y:S01]  /*5b90*/  PLOP3.LUT P3, PT, PT, PT, UP0, 0x80, 0x0 ;  /* 0x000000000000781c */ /* 0x000fe20003f6f008 */
[----:B------:R-:W0:Y:S01]  /*5ba0*/  @P4 S2R R5, SR_CgaCtaId ;  /* 0x0000000000054919 */ /* 0x000e220000008800 */
[----:B------:R-:W-:-:S04]  /*5bb0*/  @P4 MOV R4, 0x400 ;  /* 0x0000040000044802 */ /* 0x000fc80000000f00 */
[----:B0-----:R-:W-:Y:S01]  /*5bc0*/  @P4 LEA R6, R5, R4, 0x18 ;  /* 0x0000000405064211 */ /* 0x001fe200078ec0ff */
[----:B------:R-:W-:Y:S01]  /*5bd0*/  IMAD.WIDE.U32 R4, R7, -0x55555555, RZ ;  /* 0xaaaaaaab07047825 */ /* 0x000fe200078e00ff */
[----:B------:R-:W-:Y:S02]  /*5be0*/  SEL R4, RZ, 0x1, !P1 ;  /* 0x00000001ff047807 */ /* 0x000fe40004800000 */
[----:B------:R0:W-:Y:S02]  /*5bf0*/  @P4 SYNCS.ARRIVE.TRANS64.A1T0 RZ, [R6+URZ+0x68], RZ ;  /* 0x000068ff06ff49a7 */ /* 0x0001e4000810003f */
[----:B------:R-:W-:Y:S02]  /*5c00*/  LOP3.LUT R3, R3, R4, RZ, 0x3c, !PT ;  /* 0x0000000403037212 */ /* 0x000fe400078e3cff */
[----:B------:R-:W-:Y:S02]  /*5c10*/  PRMT R4, RZ, 0x7610, R4 ;  /* 0x00007610ff047816 */ /* 0x000fe40000000004 */
[----:B0-----:R-:W-:-:S04]  /*5c20*/  SHF.R.U32.HI R6, RZ, 0x1, R5 ;  /* 0x00000001ff067819 */ /* 0x001fc80000011605 */
[----:B------:R-:W-:Y:S01]  /*5c30*/  @P3 LOP3.LUT R3, R3, 0x1, R6, 0x78, !PT ;  /* 0x0000000103033812 */ /* 0x000fe200078e7806 */
[----:B------:R-:W-:Y:S01]  /*5c40*/  IMAD R8, R6, -0x3, R7 ;  /* 0xfffffffd06087824 */ /* 0x000fe200078e0207 */
[----:B--2---:R-:W-:-:S04]  /*5c50*/  IADD3 R16, P4, R16, R20, RZ ;  /* 0x0000001410107210 */ /* 0x004fc80007f9e0ff */
[----:B------:R-:W-:Y:S01]  /*5c60*/  ISETP.GE.U32.AND P1, PT, R16, UR4, PT ;  /* 0x0000000410007c0c */ /* 0x000fe2000bf26070 */
[----:B------:R-:W-:-:S05]  /*5c70*/  IMAD.X R17, R17, 0x1, R0, P4 ;  /* 0x0000000111117824 */ /* 0x000fca00020e0600 */
[----:B------:R-:W-:-:S13]  /*5c80*/  ISETP.GE.U32.AND.EX P1, PT, R17, UR5, PT, P1 ;  /* 0x0000000511007c0c */ /* 0x000fda000bf26110 */
[----:B------:R-:W-:Y:S05]  /*5c90*/  @P1 BRA `(.L_x_108) ;  /* 0x00000004004c1947 */ /* 0x000fea0003800000 */
[----:B------:R-:W0:Y:S01]  /*5ca0*/  S2R R12, SR_CTAID.X ;  /* 0x00000000000c7919 */ /* 0x000e220000002500 */
[----:B------:R-:W-:Y:S01]  /*5cb0*/  ULDC.64 UR4, c[0x0][0x628] ;  /* 0x00018a0000047ab9 */ /* 0x000fe20000000a00 */
[----:B------:R-:W1:Y:S01]  /*5cc0*/  LDC R13, c[0x0][0x144] ;  /* 0x00005100ff0d7b82 */ /* 0x000e620000000800 */
[----:B------:R-:W-:Y:S01]  /*5cd0*/  ISETP.NE.U32.AND P1, PT, RZ, UR4, PT ;  /* 0x00000004ff007c0c */ /* 0x000fe2000bf25070 */
[----:B------:R-:W2:Y:S01]  /*5ce0*/  S2R R11, SR_CTAID.Y ;  /* 0x00000000000b7919 */ /* 0x000ea20000002600 */
[----:B------:R-:W-:Y:S01]  /*5cf0*/  ULDC UR6, c[0x0][0x150] ;  /* 0x0000540000067ab9 */ /* 0x000fe20000000800 */
[----:B------:R-:W-:Y:S01]  /*5d00*/  ULDC UR7, c[0x0][0x630] ;  /* 0x00018c0000077ab9 */ /* 0x000fe20000000800 */
[----:B------:R-:W-:Y:S01]  /*5d10*/  ISETP.NE.AND.EX P1, PT, RZ, UR5, PT, P1 ;  /* 0x00000005ff007c0c */ /* 0x000fe2000bf25310 */
[----:B------:R-:W-:Y:S01]  /*5d20*/  IMAD.MOV.U32 R4, RZ, RZ, R16 ;  /* 0x000000ffff047224 */ /* 0x000fe200078e0010 */
[----:B0-----:R-:W-:-:S05]  /*5d30*/  I2FP.F32.U32 R5, R12 ;  /* 0x0000000c00057245 */ /* 0x001fca0000201000 */
[----:B------:R-:W-:Y:S01]  /*5d40*/  FMUL R14, R5, UR6 ;  /* 0x00000006050e7c20 */ /* 0x000fe20008400000 */
[----:B------:R-:W-:-:S05]  /*5d50*/  IMAD.MOV.U32 R5, RZ, RZ, R17 ;  /* 0x000000ffff057224 */ /* 0x000fca00078e0011 */
[----:B--2---:R-:W-:Y:S05]  /*5d60*/  @!P1 BRA `(.L_x_109) ;  /* 0x0000000000289947 */ /* 0x004fea0003800000 */
[----:B------:R-:W-:Y:S02]  /*5d70*/  ULDC UR6, c[0x0][0x634] ;  /* 0x00018d0000067ab9 */ /* 0x000fe40000000800 */
[----:B------:R-:W-:-:S05]  /*5d80*/  IADD3 R5, P1, R16, UR6, RZ ;  /* 0x0000000610057c10 */ /* 0x000fca000ff3e0ff */
[----:B------:R-:W-:-:S04]  /*5d90*/  IMAD.X R15, RZ, RZ, R17, P1 ;  /* 0x000000ffff0f7224 */ /* 0x000fc800008e0611 */
[----:B------:R-:W-:-:S04]  /*5da0*/  IMAD.WIDE.U32 R6, R15, UR4, RZ ;  /* 0x000000040f067c25 */ /* 0x000fc8000f8e00ff */
[----:B------:R-:W-:-:S04]  /*5db0*/  IMAD.WIDE.U32 R6, P1, R5, UR5, R6 ;  /* 0x0000000505067c25 */ /* 0x000fc8000f820006 */
[----:B------:R-:W-:-:S04]  /*5dc0*/  IMAD.WIDE.U32 R4, R5, UR4, RZ ;  /* 0x0000000405047c25 */ /* 0x000fc8000f8e00ff */
[----:B------:R-:W-:Y:S01]  /*5dd0*/  IMAD.MOV.U32 R4, RZ, RZ, R7 ;  /* 0x000000ffff047224 */ /* 0x000fe200078e0007 */
[----:B------:R-:W-:Y:S01]  /*5de0*/  IADD3 RZ, P3, R5, R6, RZ ;  /* 0x0000000605ff7210 */ /* 0x000fe20007f7e0ff */
[----:B------:R-:W-:-:S04]  /*5df0*/  IMAD.X R5, RZ, RZ, RZ, P1 ;  /* 0x000000ffff057224 */ /* 0x000fc800008e06ff */
[----:B------:R-:W-:-:S08]  /*5e00*/  IMAD.WIDE.U32.X R4, R15, UR5, R4, P3 ;  /* 0x000000050f047c25 */ /* 0x000fd000098e0404 */
.L_x_109:
[--C-:B------:R-:W-:Y:S01]  /*5e10*/  SHF.R.U64 R19, R4, UR7, R5.reuse ;  /* 0x0000000704137c19 */ /* 0x100fe20008001205 */
[----:B------:R-:W0:Y:S01]  /*5e20*/  F2I.U32.TRUNC.NTZ R14, R14 ;  /* 0x0000000e000e7305 */ /* 0x000e22000020f000 */
[----:B------:R-:W-:Y:S01]  /*5e30*/  SHF.R.U32.HI R4, RZ, UR7, R5 ;  /* 0x00000007ff047c19 */ /* 0x000fe20008011605 */
[----:B------:R-:W-:Y:S01]  /*5e40*/  ULDC.64 UR4, c[0x0][0x620] ;  /* 0x0001880000047ab9 */ /* 0x000fe20000000a00 */
[----:B------:R-:W-:Y:S01]  /*5e50*/  IADD3 R7, P1, RZ, -R19, RZ ;  /* 0x80000013ff077210 */ /* 0x000fe20007f3e0ff */
[----:B------:R-:W-:Y:S01]  /*5e60*/  ULDC.64 UR6, c[0x0][0x640] ;  /* 0x0001900000067ab9 */ /* 0x000fe20000000a00 */
[----:B------:R-:W2:Y:S03]  /*5e70*/  LDC R18, c[0x0][0x148] ;  /* 0x00005200ff127b82 */ /* 0x000ea60000000800 */
[----:B------:R-:W-:Y:S01]  /*5e80*/  IMAD.X R4, RZ, RZ, ~R4, P1 ;  /* 0x000000ffff047224 */ /* 0x000fe200008e0e04 */
[----:B------:R-:W-:-:S03]  /*5e90*/  ISETP.NE.U32.AND P1, PT, RZ, UR6, PT ;  /* 0x00000006ff007c0c */ /* 0x000fc6000bf25070 */
[----:B------:R-:W-:Y:S01]  /*5ea0*/  IMAD R6, R4, UR4, RZ ;  /* 0x0000000404067c24 */ /* 0x000fe2000f8e02ff */
[----:B------:R-:W-:Y:S01]  /*5eb0*/  ISETP.NE.AND.EX P1, PT, RZ, UR7, PT, P1 ;  /* 0x00000007ff007c0c */ /* 0x000fe2000bf25310 */
[----:B------:R-:W-:Y:S01]  /*5ec0*/  IMAD.WIDE.U32 R4, R7, UR4, R16 ;  /* 0x0000000407047c25 */ /* 0x000fe2000f8e0010 */
[----:B------:R-:W-:-:S03]  /*5ed0*/  ULDC UR4, c[0x0][0x618] ;  /* 0x0001860000047ab9 */ /* 0x000fc60000000800 */
[----:B------:R-:W-:Y:S01]  /*5ee0*/  IMAD R7, R7, UR5, R6 ;  /* 0x0000000507077c24 */ /* 0x000fe2000f8e0206 */
[----:B------:R-:W-:Y:S01]  /*5ef0*/  ULDC UR5, c[0x0][0x154] ;  /* 0x0000550000057ab9 */ /* 0x000fe20000000800 */
[----:B0-----:R-:W-:Y:S02]  /*5f00*/  IMAD.MOV R6, RZ, RZ, -R14 ;  /* 0x000000ffff067224 */ /* 0x001fe400078e0a0e */
[----:B------:R-:W-:Y:S02]  /*5f10*/  IMAD.IADD R5, R5, 0x1, R7 ;  /* 0x0000000105057824 */ /* 0x000fe400078e0207 */
[----:B-1----:R-:W-:Y:S01]  /*5f20*/  IMAD R12, R13, R6, R12 ;  /* 0x000000060d0c7224 */ /* 0x002fe200078e020c */
[----:B------:R-:W-:Y:S02]  /*5f30*/  I2FP.F32.U32 R6, R11 ;  /* 0x0000000b00067245 */ /* 0x000fe40000201000 */
[--C-:B------:R-:W-:Y:S02]  /*5f40*/  SHF.R.U64 R13, R4, UR4, R5.reuse ;  /* 0x00000004040d7c19 */ /* 0x100fe40008001205 */
[----:B------:R-:W-:Y:S01]  /*5f50*/  SHF.R.U32.HI R4, RZ, UR4, R5 ;  /* 0x00000004ff047c19 */ /* 0x000fe20008011605 */
[----:B------:R-:W-:Y:S01]  /*5f60*/  FMUL R6, R6, UR5 ;  /* 0x0000000506067c20 */ /* 0x000fe20008400000 */
[----:B------:R-:W-:-:S02]  /*5f70*/  ULDC UR4, c[0x0][0x608] ;  /* 0x0001820000047ab9 */ /* 0x000fc40000000800 */
[--C-:B------:R-:W-:Y:S01]  /*5f80*/  SHF.R.U64 R15, R13, UR4, R4.reuse ;  /* 0x000000040d0f7c19 */ /* 0x100fe20008001204 */
[----:B------:R0:W1:Y:S01]  /*5f90*/  F2I.U32.TRUNC.NTZ R20, R6 ;  /* 0x0000000600147305 */ /* 0x000062000020f000 */
[----:B------:R-:W-:Y:S01]  /*5fa0*/  SHF.R.U32.HI R4, RZ, UR4, R4 ;  /* 0x00000004ff047c19 */ /* 0x000fe20008011604 */
[----:B------:R-:W-:-:S03]  /*5fb0*/  ULDC UR4, c[0x0][0x658] ;  /* 0x0001960000047ab9 */ /* 0x000fc60000000800 */
[--C-:B------:R-:W-:Y:S02]  /*5fc0*/  SHF.R.U64 R14, R15, UR4, R4.reuse ;  /* 0x000000040f0e7c19 */ /* 0x100fe40008001204 */
[----:B------:R-:W-:-:S03]  /*5fd0*/  SHF.R.U32.HI R21, RZ, UR4, R4 ;  /* 0x00000004ff157c19 */ /* 0x000fc60008011604 */
[----:B------:R-:W-:Y:S02]  /*5fe0*/  IMAD.MOV.U32 R4, RZ, RZ, R14 ;  /* 0x000000ffff047224 */ /* 0x000fe400078e000e */
[----:B------:R-:W-:Y:S01]  /*5ff0*/  IMAD.MOV.U32 R5, RZ, RZ, R21 ;  /* 0x000000ffff057224 */ /* 0x000fe200078e0015 */
[----:B0-----:R-:W-:Y:S06]  /*6000*/  @!P1 BRA `(.L_x_110) ;  /* 0x0000000000289947 */ /* 0x001fec0003800000 */
        /* <DEDUP_REMOVED lines=10> */
.L_x_110:
[----:B------:R-:W-:Y:S01]  /*60b0*/  ISETP.NE.AND P1, PT, R2, 0x1, PT ;  /* 0x000000010200780c */ /* 0x000fe20003f25270 */
[----:B------:R-:W-:Y:S01]  /*60c0*/  ULDC UR4, c[0x0][0x648] ;  /* 0x0001920000047ab9 */ /* 0x000fe20000000800 */
[----:B------:R-:W-:Y:S01]  /*60d0*/  LOP3.LUT R15, R15, UR22, RZ, 0xc0, !PT ;  /* 0x000000160f0f7c12 */ /* 0x000fe2000f8ec0ff */
[----:B-1----:R-:W-:Y:S01]  /*60e0*/  IMAD.MOV R20, RZ, RZ, -R20 ;  /* 0x000000ffff147224 */ /* 0x002fe200078e0a14 */
[----:B------:R-:W-:Y:S01]  /*60f0*/  SHF.R.U64 R4, R4, UR4, R5 ;  /* 0x0000000404047c19 */ /* 0x000fe20008001205 */
[----:B------:R-:W-:Y:S01]  /*6100*/  ULDC UR4, c[0x0][0x638] ;  /* 0x00018e0000047ab9 */ /* 0x000fe20000000800 */
[----:B------:R-:W-:Y:S01]  /*6110*/  LOP3.LUT R13, R13, UR13, RZ, 0xc0, !PT ;  /* 0x0000000d0d0d7c12 */ /* 0x000fe2000f8ec0ff */
[----:B------:R-:W-:Y:S02]  /*6120*/  ULDC UR5, c[0x0][0x610] ;  /* 0x0001840000057ab9 */ /* 0x000fe40000000800 */
[----:B------:R-:W-:Y:S02]  /*6130*/  IMAD.MOV R5, RZ, RZ, -R4 ;  /* 0x000000ffff057224 */ /* 0x000fe400078e0a04 */
[----:B------:R-:W-:-:S02]  /*6140*/  IMAD R15, R4, UR21, R15 ;  /* 0x00000015040f7c24 */ /* 0x000fc4000f8e020f */
[----:B--2---:R-:W-:Y:S02]  /*6150*/  @P1 IMAD R12, R18, R20, R11 ;  /* 0x00000014120c1224 */ /* 0x004fe400078e020b */
[----:B------:R-:W-:Y:S01]  /*6160*/  IMAD R14, R5, UR4, R14 ;  /* 0x00000004050e7c24 */ /* 0x000fe2000f8e020e */
[----:B------:R-:W-:Y:S01]  /*6170*/  ULDC UR4, c[0x0][0x600] ;  /* 0x0001800000047ab9 */ /* 0x000fe20000000800 */
[----:B------:R-:W-:Y:S02]  /*6180*/  IMAD R12, R15, UR5, R12 ;  /* 0x000000050f0c7c24 */ /* 0x000fe4000f8e020c */
[----:B------:R-:W-:Y:S02]  /*6190*/  IMAD R5, R14, UR4, R13 ;  /* 0x000000040e057c24 */ /* 0x000fe4000f8e020d */
[----:B------:R-:W-:-:S03]  /*61a0*/  IMAD.MOV.U32 R4, RZ, RZ, 0x1 ;  /* 0x00000001ff047424 */ /* 0x000fc600078e00ff */
[----:B------:R-:W-:Y:S02]  /*61b0*/  SEL R18, R5, R12, !P1 ;  /* 0x0000000c05127207 */ /* 0x000fe40004800000 */
[----:B------:R-:W-:-:S07]  /*61c0*/  SEL R22, R12, R5, !P1 ;  /* 0x000000050c167207 */ /* 0x000fce0004800000 */
.L_x_108:
[----:B------:R-:W-:Y:S05]  /*61d0*/  BSYNC B1 ;  /* 0x0000000000017941 */ /* 0x000fea0003800000 */
.L_x_107:
[----:B------:R-:W-:-:S13]  /*61e0*/  LOP3.LUT P1, RZ, R4, 0xff, RZ, 0xc0, !PT ;  /* 0x000000ff04ff7812 */ /* 0x000fda000782c0ff */
[----:B------:R-:W-:Y:S05]  /*61f0*/  @P1 BRA `(.L_x_111) ;  /* 0xfffffff000c01947 */ /* 0x000fea000383ffff */
[----:B------:R-:W-:Y:S05]  /*6200*/  BSYNC B0 ;  /* 0x0000000000007941 */ /* 0x000fea0003800000 */
.L_x_99:
[----:B------:R-:W-:-:S03]  /*6210*/  UMOV UR4, 0xffffffff ;  /* 0xffffffff00047882 */ /* 0x000fc60000000000 */
[----:B------:R-:W-:Y:S05]  /*6220*/  BRA.DIV UR4, `(.L_x_112) ;  /* 0x0000000604247947 */ /* 0x000fea000b800000 */
[----:B------:R-:W-:-:S13]  /*6230*/  ELECT P6, URZ, PT ;  /* 0x00000000003f782f */ /* 0x000fda00038c0000 */
.L_x_127:
[----:B------:R-:W-:Y:S04]  /*6240*/  BSSY B0, `(.L_x_113) ;  /* 0x0000022000007945 */ /* 0x000fe80003800000 */
[----:B------:R-:W-:Y:S05]  /*6250*/  @!P6 BRA `(.L_x_114) ;  /* 0x000000000080e947 */ /* 0x000fea0003800000 */
[----:B------:R-:W-:-:S04]  /*6260*/  LOP3.LUT R23, R23, 0x2, RZ, 0xfc, !PT ;  /* 0x0000000217177812 */ /* 0x000fc800078efcff */
[----:B------:R-:W-:-:S13]  /*6270*/  ISETP.NE.AND P0, PT, R23, 0x3, PT ;  /* 0x000000031700780c */ /* 0x000fda0003f05270 */
[----:B------:R-:W-:Y:S05]  /*6280*/  @!P0 BRA `(.L_x_115) ;  /* 0x0000000000048947 */ /* 0x000fea0003800000 */
[----:B------:R-:W-:Y:S01]  /*6290*/  BPT.TRAP 0x1 ;  /* 0x000000040000795c */ /* 0x000fe20000300000 */
.L_x_115:
[----:B------:R-:W0:Y:S01]  /*62a0*/  S2R R5, SR_CgaCtaId ;  /* 0x0000000000057919 */ /* 0x000e220000008800 */
[----:B------:R-:W-:Y:S02]  /*62b0*/  MOV R0, 0x400 ;  /* 0x0000040000007802 */ /* 0x000fe40000000f00 */
[----:B------:R-:W-:Y:S02]  /*62c0*/  SHF.L.U32 R2, R3, 0x1f, RZ ;  /* 0x0000001f03027819 */ /* 0x000fe400000006ff */
[----:B0-----:R-:W-:-:S05]  /*62d0*/  LEA R5, R5, R0, 0x18 ;  /* 0x0000000005057211 */ /* 0x001fca00078ec0ff */
[----:B------:R-:W-:-:S04]  /*62e0*/  VIADD R5, R5, 0x18 ;  /* 0x0000001805057836 */ /* 0x000fc80000000000 */
[C---:B------:R-:W-:Y:S02]  /*62f0*/  IMAD R7, R8.reuse, 0x8, R5 ;  /* 0x0000000808077824 */ /* 0x040fe400078e0205 */
[----:B------:R-:W-:Y:S02]  /*6300*/  VIADD R8, R8, 0x1 ;  /* 0x0000000108087836 */ /* 0x000fe40000000000 */
[----:B------:R-:W0:Y:S03]  /*6310*/  SYNCS.PHASECHK.TRANS64.TRYWAIT P0, [R7+URZ], R2 ;  /* 0x00000002070075a7 */ /* 0x000e26000800017f */
[----:B------:R-:W-:-:S04]  /*6320*/  ISETP.NE.AND P1, PT, R8, 0x3, PT ;  /* 0x000000030800780c */ /* 0x000fc80003f25270 */
[----:B------:R-:W-:Y:S02]  /*6330*/  SEL R0, RZ, 0x1, P1 ;  /* 0x00000001ff007807 */ /* 0x000fe40000800000 */
[----:B------:R-:W-:Y:S02]  /*6340*/  SEL R8, R8, RZ, P1 ;  /* 0x000000ff08087207 */ /* 0x000fe40000800000 */
[----:B------:R-:W-:-:S03]  /*6350*/  LOP3.LUT R9, R3, R0, RZ, 0x3c, !PT ;  /* 0x0000000003097212 */ /* 0x000fc600078e3cff */
[----:B------:R-:W-:Y:S01]  /*6360*/  IMAD R4, R8, 0x8, R5 ;  /* 0x0000000808047824 */ /* 0x000fe200078e0205 */
[----:B------:R-:W-:Y:S01]  /*6370*/  SHF.L.U32 R3, R9, 0x1f, RZ ;  /* 0x0000001f09037819 */ /* 0x000fe200000006ff */
[----:B0-----:R-:W-:Y:S06]  /*6380*/  @!P0 BRA `(.L_x_116) ;  /* 0x0000000000ec8947 */ /* 0x001fec0003800000 */
.L_x_128:
[----:B------:R-:W1:Y:S01]  /*6390*/  SYNCS.PHASECHK.TRANS64.TRYWAIT P0, [R4+URZ], R3 ;  /* 0x00000003040075a7 */ /* 0x000e62000800017f */
[----:B------:R-:W-:-:S05]  /*63a0*/  VIADD R0, R8, 0x1 ;  /* 0x0000000108007836 */ /* 0x000fca0000000000 */
[----:B------:R-:W-:-:S04]  /*63b0*/  ISETP.NE.AND P1, PT, R0, 0x3, PT ;  /* 0x000000030000780c */ /* 0x000fc80003f25270 */
[----:B0-----:R-:W-:Y:S02]  /*63c0*/  SEL R2, RZ, 0x1, P1 ;  /* 0x00000001ff027807 */ /* 0x001fe40000800000 */
[----:B------:R-:W-:Y:S02]  /*63d0*/  SEL R0, R0, RZ, P1 ;  /* 0x000000ff00007207 */ /* 0x000fe40000800000 */
[----:B------:R-:W-:Y:S01]  /*63e0*/  LOP3.LUT R2, R9, R2, RZ, 0x3c, !PT ;  /* 0x0000000209027212 */ /* 0x000fe200078e3cff */
[----:B-1----:R-:W-:Y:S06]  /*63f0*/  @!P0 BRA `(.L_x_117) ;  /* 0x0000000000e48947 */ /* 0x002fec0003800000 */
.L_x_129:
[----:B------:R-:W-:Y:S01]  /*6400*/  IMAD R5, R0, 0x8, R5 ;  /* 0x0000000800057824 */ /* 0x000fe200078e0205 */
[----:B------:R-:W-:-:S07]  /*6410*/  SHF.L.U32 R0, R2, 0x1f, RZ ;  /* 0x0000001f02007819 */ /* 0x000fce00000006ff */
.L_x_118:
[----:B-1----:R1:W2:Y:S02]  /*6420*/  SYNCS.PHASECHK.TRANS64.TRYWAIT P0, [R5+URZ], R0 ;  /* 0x00000000050075a7 */ /* 0x0022a4000800017f */
[----:B--2---:R-:W-:Y:S05]  /*6430*/  @!P0 NANOSLEEP.SYNCS 0x989680 ;  /* 0x009896800000895d */ /* 0x004fea0003900000 */
[----:B------:R-:W2:Y:S02]  /*6440*/  @!P0 SYNCS.PHASECHK.TRANS64 P0, [R5+URZ], R0 ;  /* 0x00000000050085a7 */ /* 0x000ea4000800007f */
[----:B--2---:R-:W-:Y:S05]  /*6450*/  @!P0 BRA `(.L_x_118) ;  /* 0xfffffffc00f08947 */ /* 0x004fea000383ffff */
.L_x_114:
[----:B------:R-:W-:Y:S05]  /*6460*/  BSYNC B0 ;  /* 0x0000000000007941 */ /* 0x000fea0003800000 */
.L_x_113:
[----:B------:R-:W-:Y:S05]  /*6470*/  EXIT ;  /* 0x000000000000794d */ /* 0x000fea0003800000 */
.L_x_15:
[----:B0-----:R-:W-:-:S04]  /*6480*/  IMAD.U32 R3, RZ, RZ, UR43 ;  /* 0x0000002bff037e24 */ /* 0x001fc8000f8e00ff */
[----:B------:R0:W1:Y:S03]  /*6490*/  SYNCS.PHASECHK.TRANS64.TRYWAIT P0, [R3+URZ+-0x8], R0 ;  /* 0xfffff800030075a7 */ /* 0x000066000800017f */
[----:B-1----:R-:W-:Y:S05]  /*64a0*/  @!P0 NANOSLEEP.SYNCS 0x989680 ;  /* 0x009896800000895d */ /* 0x002fea0003900000 */
[----:B------:R-:W1:Y:S02]  /*64b0*/  @!P0 SYNCS.PHASECHK.TRANS64 P0, [R3+URZ+-0x8], R0 ;  /* 0xfffff800030085a7 */ /* 0x000e64000800007f */
[----:B-1----:R-:W-:Y:S05]  /*64c0*/  @!P0 BRA `(.L_x_15) ;  /* 0xfffffffc00ec8947 */ /* 0x002fea000383ffff */
[----:B------:R-:W-:Y:S05]  /*64d0*/  BRA `(.L_x_119) ;  /* 0xffffffb000347947 */ /* 0x000fea000383ffff */
.L_x_20:
[----:B-1----:R1:W2:Y:S02]  /*64e0*/  SYNCS.PHASECHK.TRANS64.TRYWAIT P1, [R3+URZ], R0 ;  /* 0x00000000030075a7 */ /* 0x0022a4000802017f */
[----:B--2---:R-:W-:Y:S05]  /*64f0*/  @!P1 NANOSLEEP.SYNCS 0x989680 ;  /* 0x009896800000995d */ /* 0x004fea0003900000 */
[----:B------:R-:W2:Y:S02]  /*6500*/  @!P1 SYNCS.PHASECHK.TRANS64 P1, [R3+URZ], R0 ;  /* 0x00000000030095a7 */ /* 0x000ea4000802007f */
[----:B--2---:R-:W-:Y:S05]  /*6510*/  @!P1 BRA `(.L_x_20) ;  /* 0xfffffffc00f09947 */ /* 0x004fea000383ffff */
[----:B------:R-:W-:Y:S05]  /*6520*/  BRA `(.L_x_19) ;  /* 0xffffffb000a07947 */ /* 0x000fea000383ffff */
.L_x_25:
[----:B-1----:R-:W-:-:S04]  /*6530*/  IMAD.U32 R4, RZ, RZ, UR6 ;  /* 0x00000006ff047e24 */ /* 0x002fc8000f8e00ff */
[----:B------:R1:W2:Y:S03]  /*6540*/  SYNCS.PHASECHK.TRANS64.TRYWAIT P1, [R4+URZ], R3 ;  /* 0x00000003040075a7 */ /* 0x0002a6000802017f */
[----:B--2---:R-:W-:Y:S05]  /*6550*/  @!P1 NANOSLEEP.SYNCS 0x989680 ;  /* 0x009896800000995d */ /* 0x004fea0003900000 */
[----:B------:R-:W2:Y:S02]  /*6560*/  @!P1 SYNCS.PHASECHK.TRANS64 P1, [R4+URZ], R3 ;  /* 0x00000003040095a7 */ /* 0x000ea4000802007f */
[----:B--2---:R-:W-:Y:S05]  /*6570*/  @!P1 BRA `(.L_x_25) ;  /* 0xfffffffc00ec9947 */ /* 0x004fea000383ffff */
[----:B------:R-:W-:Y:S05]  /*6580*/  BRA `(.L_x_24) ;  /* 0xffffffb800a87947 */ /* 0x000fea000383ffff */
.L_x_31:
[----:B0-----:R-:W-:-:S04]  /*6590*/  IMAD.U32 R3, RZ, RZ, UR43 ;  /* 0x0000002bff037e24 */ /* 0x001fc8000f8e00ff */
[----:B------:R0:W1:Y:S03]  /*65a0*/  SYNCS.PHASECHK.TRANS64.TRYWAIT P0, [R3+URZ+0x8], R0 ;  /* 0x00000800030075a7 */ /* 0x000066000800017f */
[----:B-1----:R-:W-:Y:S05]  /*65b0*/  @!P0 NANOSLEEP.SYNCS 0x989680 ;  /* 0x009896800000895d */ /* 0x002fea0003900000 */
[----:B------:R-:W1:Y:S02]  /*65c0*/  @!P0 SYNCS.PHASECHK.TRANS64 P0, [R3+URZ+0x8], R0 ;  /* 0x00000800030085a7 */ /* 0x000e64000800007f */
[----:B-1----:R-:W-:Y:S05]  /*65d0*/  @!P0 BRA `(.L_x_31) ;  /* 0xfffffffc00ec8947 */ /* 0x002fea000383ffff */
[----:B------:R-:W-:Y:S05]  /*65e0*/  BRA `(.L_x_120) ;  /* 0xffffffc400247947 */ /* 0x000fea000383ffff */
.L_x_100:
[----:B------:R-:W-:Y:S01]  /*65f0*/  BSSY B1, `(.L_x_121) ;  /* 0x0000006000017945 */ /* 0x000fe20003800000 */
[----:B------:R-:W-:-:S07]  /*6600*/  IMAD.MOV.U32 R15, RZ, RZ, -0x1 ;  /* 0xffffffffff0f7424 */ /* 0x000fce00078e00ff */
[----:B-----5:R-:W-:Y:S05]  /*6610*/  WARPSYNC.COLLECTIVE R15, `(.L_x_122) ;  /* 0x000000000f0c7348 */ /* 0x020fea0003c00000 */
[----:B------:R-:W-:Y:S02]  /*6620*/  ELECT P6, UR62, PT ;  /* 0x00000000003e782f */ /* 0x000fe400038c0000 */
[----:B------:R-:W-:Y:S01]  /*6630*/  MOV R14, UR62 ;  /* 0x0000003e000e7c02 */ /* 0x000fe20008000f00 */
[----:B-----5:R-:W-:Y:S10]  /*6640*/  ENDCOLLECTIVE ;  /* 0x000000000000791b */ /* 0x020ff40003800000 */
.L_x_122:
[----:B------:R-:W-:Y:S05]  /*6650*/  BSYNC B1 ;  /* 0x0000000000017941 */ /* 0x000fea0003800000 */
.L_x_121:
[----:B------:R-:W-:Y:S05]  /*6660*/  BRA `(.L_x_123) ;  /* 0xffffffec00b07947 */ /* 0x000fea000383ffff */
.L_x_103:
[----:B-1----:R1:W2:Y:S02]  /*6670*/  SYNCS.PHASECHK.TRANS64.TRYWAIT P1, [R11+URZ+0x18], R6 ;  /* 0x000018060b0075a7 */ /* 0x0022a4000802017f */
[----:B--2---:R-:W-:Y:S05]  /*6680*/  @!P1 NANOSLEEP.SYNCS 0x989680 ;  /* 0x009896800000995d */ /* 0x004fea0003900000 */
[----:B------:R-:W2:Y:S02]  /*6690*/  @!P1 SYNCS.PHASECHK.TRANS64 P1, [R11+URZ+0x18], R6 ;  /* 0x000018060b0095a7 */ /* 0x000ea4000802007f */
[----:B--2---:R-:W-:Y:S05]  /*66a0*/  @!P1 BRA `(.L_x_103) ;  /* 0xfffffffc00f09947 */ /* 0x004fea000383ffff */
[----:B------:R-:W-:Y:S05]  /*66b0*/  BRA `(.L_x_124) ;  /* 0xffffffec00e47947 */ /* 0x000fea000383ffff */
.L_x_112:
[----:B------:R-:W-:Y:S01]  /*66c0*/  BSSY B0, `(.L_x_125) ;  /* 0x0000006000007945 */ /* 0x000fe20003800000 */
[----:B------:R-:W-:-:S07]  /*66d0*/  IMAD.MOV.U32 R15, RZ, RZ, -0x1 ;  /* 0xffffffffff0f7424 */ /* 0x000fce00078e00ff */
[----:B-----5:R-:W-:Y:S05]  /*66e0*/  WARPSYNC.COLLECTIVE R15, `(.L_x_126) ;  /* 0x000000000f0c7348 */ /* 0x020fea0003c00000 */
[----:B------:R-:W-:Y:S02]  /*66f0*/  ELECT P6, UR62, PT ;  /* 0x00000000003e782f */ /* 0x000fe400038c0000 */
[----:B------:R-:W-:Y:S01]  /*6700*/  MOV R14, UR62 ;  /* 0x0000003e000e7c02 */ /* 0x000fe20008000f00 */
[----:B-----5:R-:W-:Y:S10]  /*6710*/  ENDCOLLECTIVE ;  /* 0x000000000000791b */ /* 0x020ff40003800000 */
.L_x_126:
[----:B------:R-:W-:Y:S05]  /*6720*/  BSYNC B0 ;  /* 0x0000000000007941 */ /* 0x000fea0003800000 */
.L_x_125:
[----:B------:R-:W-:Y:S05]  /*6730*/  BRA `(.L_x_127) ;  /* 0xfffffff800c07947 */ /* 0x000fea000383ffff */
.L_x_116:
[----:B0-----:R0:W1:Y:S02]  /*6740*/  SYNCS.PHASECHK.TRANS64.TRYWAIT P0, [R7+URZ], R2 ;  /* 0x00000002070075a7 */ /* 0x001064000800017f */
[----:B-1----:R-:W-:Y:S05]  /*6750*/  @!P0 NANOSLEEP.SYNCS 0x989680 ;  /* 0x009896800000895d */ /* 0x002fea0003900000 */
[----:B------:R-:W1:Y:S02]  /*6760*/  @!P0 SYNCS.PHASECHK.TRANS64 P0, [R7+URZ], R2 ;  /* 0x00000002070085a7 */ /* 0x000e64000800007f */
[----:B-1----:R-:W-:Y:S05]  /*6770*/  @!P0 BRA `(.L_x_116) ;  /* 0xfffffffc00f08947 */ /* 0x002fea000383ffff */
[----:B------:R-:W-:Y:S05]  /*6780*/  BRA `(.L_x_128) ;  /* 0xfffffffc00007947 */ /* 0x000fea000383ffff */
.L_x_117:
[----:B0-----:R0:W1:Y:S02]  /*6790*/  SYNCS.PHASECHK.TRANS64.TRYWAIT P0, [R4+URZ], R3 ;  /* 0x00000003040075a7 */ /* 0x001064000800017f */
[----:B-1----:R-:W-:Y:S05]  /*67a0*/  @!P0 NANOSLEEP.SYNCS 0x989680 ;  /* 0x009896800000895d */ /* 0x002fea0003900000 */
[----:B------:R-:W1:Y:S02]  /*67b0*/  @!P0 SYNCS.PHASECHK.TRANS64 P0, [R4+URZ], R3 ;  /* 0x00000003040085a7 */ /* 0x000e64000800007f */
[----:B-1----:R-:W-:Y:S05]  /*67c0*/  @!P0 BRA `(.L_x_117) ;  /* 0xfffffffc00f08947 */ /* 0x002fea000383ffff */
[----:B------:R-:W-:Y:S05]  /*67d0*/  BRA `(.L_x_129) ;  /* 0xfffffffc00087947 */ /* 0x000fea000383ffff */
.L_x_130:
[----:B------:R-:W-:-:S00]  /*67e0*/  BRA `(.L_x_130) ;  /* 0xfffffffc00fc7947 */ /* 0x000fc0000383ffff */
[----:B------:R-:W-:-:S00]  /*67f0*/  NOP ;  /* 0x0000000000007918 */ /* 0x000fc00000000000 */
        /* <DEDUP_REMOVED lines=8> */
.L_x_131:


//--------------------- .nv.global.init           --------------------------
	.section	.nv.global.init,"aw",@progbits
.nv.global.init:
	.type		$str$22,@object
	.size		$str$22,($str$23 - $str$22)
$str$22:
        /*0000*/ 	.byte	0x6b, 0x5f, 0x74, 0x69, 0x6c, 0x65, 0x5f, 0x63, 0x6f, 0x75, 0x6e, 0x74, 0x20, 0x3e, 0x3d, 0x20
        /*0010*/ 	.byte	0x31, 0x00
	.type		$str$23,@object
	.size		$str$23,(__unnamed_1 - $str$23)
$str$23:
        /*0012*/ 	.byte	0x2f, 0x74, 0x6d, 0x70, 0x2f, 0x63, 0x75, 0x74, 0x6c, 0x61, 0x73, 0x73, 0x5f, 0x73, 0x77, 0x65
        /*0022*/ 	.byte	0x65, 0x70, 0x5f, 0x73, 0x72, 0x63, 0x2f, 0x69, 0x6e, 0x63, 0x6c, 0x75, 0x64, 0x65, 0x2f, 0x63
        /*0032*/ 	.byte	0x75, 0x74, 0x6c, 0x61, 0x73, 0x73, 0x2f, 0x67, 0x65, 0x6d, 0x6d, 0x2f, 0x63, 0x6f, 0x6c, 0x6c
        /*0042*/ 	.byte	0x65, 0x63, 0x74, 0x69, 0x76, 0x65, 0x2f, 0x73, 0x6d, 0x39, 0x30, 0x5f, 0x6d, 0x6d, 0x61, 0x5f
        /*0052*/ 	.byte	0x74, 0x6d, 0x61, 0x5f, 0x67, 0x6d, 0x6d, 0x61, 0x5f, 0x73, 0x73, 0x5f, 0x77, 0x61, 0x72, 0x70
        /*0062*/ 	.byte	0x73, 0x70, 0x65, 0x63, 0x69, 0x61, 0x6c, 0x69, 0x7a, 0x65, 0x64, 0x2e, 0x68, 0x70, 0x70, 0x00
	.type		__unnamed_1,@object
	.size		__unnamed_1,(.L_0 - __unnamed_1)
__unnamed_1:
        /*0072*/ 	.byte	0x76, 0x6f, 0x69, 0x64, 0x20, 0x63, 0x75, 0x74, 0x6c, 0x61, 0x73, 0x73, 0x3a, 0x3a, 0x67, 0x65
        /* <DEDUP_REMOVED lines=176> */
        /*0b82*/ 	.byte	0x64, 0x65, 0x6e, 0x74, 0x69, 0x74, 0x79, 0x5d, 0x00
.L_0:


//--------------------- .nv.shared._ZN7cutlass13device_kernelINS_4gemm6kernel13GemmUniversalIN4cute5tupleIJiiiiEEENS1_10collective13CollectiveMmaINS1_34MainloopSm90TmaGmmaWarpSpecializedILi3ENS5_IJNS4_1CILi1EEESB_SB_EEENS1_32KernelTmaWarpSpecializedPingpongEEENS5_IJNSA_ILi64EEESF_NSA_ILi128EEEEEENS_10tfloat32_tENS5_IJlSB_lEEESI_SJ_NS4_8TiledMMAINS4_8MMA_AtomIJNS4_4SM904GMMA29MMA_64x64x8_F32TF32TF32_SS_TNILNSN_7ScaleInE1ELSP_1EEEEEENS4_6LayoutISC_NS5_IJNSA_ILi0EEEST_ST_EEEEENS5_IJNS4_10UnderscoreESW_SW_EEEEENS4_13SM90_TMA_LOADENS4_14ComposedLayoutINS4_7SwizzleILi3ELi4ELi3EEENS4_18smem_ptr_flag_bitsILi32EEENSS_INS5_IJNSA_ILi8EEENSA_ILi32EEEEEENS5_IJS16_SB_EEEEEEEvNS4_8identityESZ_S1A_vS1B_EENS_8epilogue10collective6detail29Sm90TmaWarpSpecializedAdapterINS1E_15DefaultEpilogueISI_SJ_SJ_NS1D_6thread17LinearCombinationISI_Li1EffLNS1I_9ScaleType4KindE0ELNS_15FloatRoundStyleE2ESI_EENS1_15EpilogueDefaultEEEEEvvEEEEvNT_6ParamsE --------------------------
	.section	.nv.shared._ZN7cutlass13device_kernelINS_4gemm6kernel13GemmUniversalIN4cute5tupleIJiiiiEEENS1_10collective13CollectiveMmaINS1_34MainloopSm90TmaGmmaWarpSpecializedILi3ENS5_IJNS4_1CILi1EEESB_SB_EEENS1_32KernelTmaWarpSpecializedPingpongEEENS5_IJNSA_ILi64EEESF_NSA_ILi128EEEEEENS_10tfloat32_tENS5_IJlSB_lEEESI_SJ_NS4_8TiledMMAINS4_8MMA_AtomIJNS4_4SM904GMMA29MMA_64x64x8_F32TF32TF32_SS_TNILNSN_7ScaleInE1ELSP_1EEEEEENS4_6LayoutISC_NS5_IJNSA_ILi0EEEST_ST_EEEEENS5_IJNS4_10UnderscoreESW_SW_EEEEENS4_13SM90_TMA_LOADENS4_14ComposedLayoutINS4_7SwizzleILi3ELi4ELi3EEENS4_18smem_ptr_flag_bitsILi32EEENSS_INS5_IJNSA_ILi8EEENSA_ILi32EEEEEENS5_IJS16_SB_EEEEEEEvNS4_8identityESZ_S1A_vS1B_EENS_8epilogue10collective6detail29Sm90TmaWarpSpecializedAdapterINS1E_15DefaultEpilogueISI_SJ_SJ_NS1D_6thread17LinearCombinationISI_Li1EffLNS1I_9ScaleType4KindE0ELNS_15FloatRoundStyleE2ESI_EENS1_15EpilogueDefaultEEEEEvvEEEEvNT_6ParamsE,"aw",@nobits
	.sectionflags	@""
	.align	16
	.zero		1024


//--------------------- .nv.shared.reserved.0     --------------------------
	.section	.nv.shared.reserved.0,"aw",@nobits
	.weak		__nv_reservedSMEM_offset_0_alias
	.size		__nv_reservedSMEM_offset_0_alias, 0, 0
	.other		__nv_reservedSMEM_offset_0_alias,@"STO_CUDA_RESERVED_SHARED STV_DEFAULT"
__nv_reservedSMEM_offset_0_alias:
	.zero		0


//--------------------- .nv.global                --------------------------
	.section	.nv.global,"aw",@nobits
.nv.global:
	.type		_ZN40_INTERNAL_451d558b_4_k_cu_a997488f_269344cute1_E,@object
	.size		_ZN40_INTERNAL_451d558b_4_k_cu_a997488f_269344cute1_E,(_ZN40_INTERNAL_451d558b_4_k_cu_a997488f_269344cuda3std3__45__cpo6cbeginE - _ZN40_INTERNAL_451d558b_4_k_cu_a997488f_269344cute1_E)
_ZN40_INTERNAL_451d558b_4_k_cu_a997488f_269344cute1_E:
	.zero		1
	.type		_ZN40_INTERNAL_451d558b_4_k_cu_a997488f_269344cuda3std3__45__cpo6cbeginE,@object
	.size		_ZN40_INTERNAL_451d558b_4_k_cu_a997488f_269344cuda3std3__45__cpo6cbeginE,(_ZN40_INTERNAL_451d558b_4_k_cu_a997488f_269344cuda3std3__48in_placeE - _ZN40_INTERNAL_451d558b_4_k_cu_a997488f_269344cuda3std3__45__cpo6cbeginE)
_ZN40_INTERNAL_451d558b_4_k_cu_a997488f_269344cuda3std3__45__cpo6cbeginE:
	.zero		1
	.type		_ZN40_INTERNAL_451d558b_4_k_cu_a997488f_269344cuda3std3__48in_placeE,@object
	.size		_ZN40_INTERNAL_451d558b_4_k_cu_a997488f_269344cuda3std3__48in_placeE,(_ZN40_INTERNAL_451d558b_4_k_cu_a997488f_269344cuda3std6ranges3__45__cpo9iter_moveE - _ZN40_INTERNAL_451d558b_4_k_cu_a997488f_269344cuda3std3__48in_placeE)
_ZN40_INTERNAL_451d558b_4_k_cu_a997488f_269344cuda3std3__48in_placeE:
	.zero		1
	.type		_ZN40_INTERNAL_451d558b_4_k_cu_a997488f_269344cuda3std6ranges3__45__cpo9iter_moveE,@object
	.size		_ZN40_INTERNAL_451d558b_4_k_cu_a997488f_269344cuda3std6ranges3__45__cpo9iter_moveE,(_ZN40_INTERNAL_451d558b_4_k_cu_a997488f_269344cuda3std3__45__cpo5beginE - _ZN40_INTERNAL_451d558b_4_k_cu_a997488f_269344cuda3std6ranges3__45__cpo9iter_moveE)
_ZN40_INTERNAL_451d558b_4_k_cu_a997488f_269344cuda3std6ranges3__45__cpo9iter_moveE:
	.zero		1
	.type		_ZN40_INTERNAL_451d558b_4_k_cu_a997488f_269344cuda3std3__45__cpo5beginE,@object
	.size		_ZN40_INTERNAL_451d558b_4_k_cu_a997488f_269344cuda3std3__45__cpo5beginE,(_ZN40_INTERNAL_451d558b_4_k_cu_a997488f_269344cuda3std3__442_GLOBAL__N__451d558b_4_k_cu_a997488f_269346ignoreE - _ZN40_INTERNAL_451d558b_4_k_cu_a997488f_269344cuda3std3__45__cpo5beginE)
_ZN40_INTERNAL_451d558b_4_k_cu_a997488f_269344cuda3std3__45__cpo5beginE:
	.zero		1
	.type		_ZN40_INTERNAL_451d558b_4_k_cu_a997488f_269344cuda3std3__442_GLOBAL__N__451d558b_4_k_cu_a997488f_269346ignoreE,@object
	.size		_ZN40_INTERNAL_451d558b_4_k_cu_a997488f_269344cuda3std3__442_GLOBAL__N__451d558b_4_k_cu_a997488f_269346ignoreE,(_ZN40_INTERNAL_451d558b_4_k_cu_a997488f_269344cute7productE - _ZN40_INTERNAL_451d558b_4_k_cu_a997488f_269344cuda3std3__442_GLOBAL__N__451d558b_4_k_cu_a997488f_269346ignoreE)
_ZN40_INTERNAL_451d558b_4_k_cu_a997488f_269344cuda3std3__442_GLOBAL__N__451d558b_4_k_cu_a997488f_269346ignoreE:
	.zero		1
	.type		_ZN40_INTERNAL_451d558b_4_k_cu_a997488f_269344cute7productE,@object
	.size		_ZN40_INTERNAL_451d558b_4_k_cu_a997488f_269344cute7productE,(_ZN40_INTERNAL_451d558b_4_k_cu_a997488f_269344cuda3std3__45__cpo3endE - _ZN40_INTERNAL_451d558b_4_k_cu_a997488f_269344cute7productE)
_ZN40_INTERNAL_451d558b_4_k_cu_a997488f_269344cute7productE:
	.zero		1
	.type		_ZN40_INTERNAL_451d558b_4_k_cu_a997488f_269344cuda3std3__45__cpo3endE,@object
	.size		_ZN40_INTERNAL_451d558b_4_k_cu_a997488f_269344cuda3std3__45__cpo3endE,(_ZN40_INTERNAL_451d558b_4_k_cu_a997488f_269344cuda3std3__419piecewise_constructE - _ZN40_INTERNAL_451d558b_4_k_cu_a997488f_269344cuda3std3__45__cpo3endE)
_ZN40_INTERNAL_451d558b_4_k_cu_a997488f_269344cuda3std3__45__cpo3endE:
	.zero		1
	.type		_ZN40_INTERNAL_451d558b_4_k_cu_a997488f_269344cuda3std3__419piecewise_constructE,@object
	.size		_ZN40_INTERNAL_451d558b_4_k_cu_a997488f_269344cuda3std3__419piecewise_constructE,(_ZN40_INTERNAL_451d558b_4_k_cu_a997488f_269344cuda3std3__45__cpo4cendE - _ZN40_INTERNAL_451d558b_4_k_cu_a997488f_269344cuda3std3__419piecewise_constructE)
_ZN40_INTERNAL_451d558b_4_k_cu_a997488f_269344cuda3std3__419piecewise_constructE:
	.zero		1
	.type		_ZN40_INTERNAL_451d558b_4_k_cu_a997488f_269344cuda3std3__45__cpo4cendE,@object
	.size		_ZN40_INTERNAL_451d558b_4_k_cu_a997488f_269344cuda3std3__45__cpo4cendE,(_ZN40_INTERNAL_451d558b_4_k_cu_a997488f_269344cuda3std6ranges3__45__cpo4swapE - _ZN40_INTERNAL_451d558b_4_k_cu_a997488f_269344cuda3std3__45__cpo4cendE)
_ZN40_INTERNAL_451d558b_4_k_cu_a997488f_269344cuda3std3__45__cpo4cendE:
	.zero		1
	.type		_ZN40_INTERNAL_451d558b_4_k_cu_a997488f_269344cuda3std6ranges3__45__cpo4swapE,@object
	.size		_ZN40_INTERNAL_451d558b_4_k_cu_a997488f_269344cuda3std6ranges3__45__cpo4swapE,(.L_8 - _ZN40_INTERNAL_451d558b_4_k_cu_a997488f_269344cuda3std6ranges3__45__cpo4swapE)
_ZN40_INTERNAL_451d558b_4_k_cu_a997488f_269344cuda3std6ranges3__45__cpo4swapE:
	.zero		1
.L_8:


//--------------------- .nv.constant0._ZN7cutlass13device_kernelINS_4gemm6kernel13GemmUniversalIN4cute5tupleIJiiiiEEENS1_10collective13CollectiveMmaINS1_34MainloopSm90TmaGmmaWarpSpecializedILi3ENS5_IJNS4_1CILi1EEESB_SB_EEENS1_32KernelTmaWarpSpecializedPingpongEEENS5_IJNSA_ILi64EEESF_NSA_ILi128EEEEEENS_10tfloat32_tENS5_IJlSB_lEEESI_SJ_NS4_8TiledMMAINS4_8MMA_AtomIJNS4_4SM904GMMA29MMA_64x64x8_F32TF32TF32_SS_TNILNSN_7ScaleInE1ELSP_1EEEEEENS4_6LayoutISC_NS5_IJNSA_ILi0EEEST_ST_EEEEENS5_IJNS4_10UnderscoreESW_SW_EEEEENS4_13SM90_TMA_LOADENS4_14ComposedLayoutINS4_7SwizzleILi3ELi4ELi3EEENS4_18smem_ptr_flag_bitsILi32EEENSS_INS5_IJNSA_ILi8EEENSA_ILi32EEEEEENS5_IJS16_SB_EEEEEEEvNS4_8identityESZ_S1A_vS1B_EENS_8epilogue10collective6detail29Sm90TmaWarpSpecializedAdapterINS1E_15DefaultEpilogueISI_SJ_SJ_NS1D_6thread17LinearCombinationISI_Li1EffLNS1I_9ScaleType4KindE0ELNS_15FloatRoundStyleE2ESI_EENS1_15EpilogueDefaultEEEEEvvEEEEvNT_6ParamsE --------------------------
	.section	.nv.constant0._ZN7cutlass13device_kernelINS_4gemm6kernel13GemmUniversalIN4cute5tupleIJiiiiEEENS1_10collective13CollectiveMmaINS1_34MainloopSm90TmaGmmaWarpSpecializedILi3ENS5_IJNS4_1CILi1EEESB_SB_EEENS1_32KernelTmaWarpSpecializedPingpongEEENS5_IJNSA_ILi64EEESF_NSA_ILi128EEEEEENS_10tfloat32_tENS5_IJlSB_lEEESI_SJ_NS4_8TiledMMAINS4_8MMA_AtomIJNS4_4SM904GMMA29MMA_64x64x8_F32TF32TF32_SS_TNILNSN_7ScaleInE1ELSP_1EEEEEENS4_6LayoutISC_NS5_IJNSA_ILi0EEEST_ST_EEEEENS5_IJNS4_10UnderscoreESW_SW_EEEEENS4_13SM90_TMA_LOADENS4_14ComposedLayoutINS4_7SwizzleILi3ELi4ELi3EEENS4_18smem_ptr_flag_bitsILi32EEENSS_INS5_IJNSA_ILi8EEENSA_ILi32EEEEEENS5_IJS16_SB_EEEEEEEvNS4_8identityESZ_S1A_vS1B_EENS_8epilogue10collective6detail29Sm90TmaWarpSpecializedAdapterINS1E_15DefaultEpilogueISI_SJ_SJ_NS1D_6thread17LinearCombinationISI_Li1EffLNS1I_9ScaleType4KindE0ELNS_15FloatRoundStyleE2ESI_EENS1_15EpilogueDefaultEEEEEvvEEEEvNT_6ParamsE,"a",@progbits
	.sectionflags	@""
	.align	4
.nv.constant0._ZN7cutlass13device_kernelINS_4gemm6kernel13GemmUniversalIN4cute5tupleIJiiiiEEENS1_10collective13CollectiveMmaINS1_34MainloopSm90TmaGmmaWarpSpecializedILi3ENS5_IJNS4_1CILi1EEESB_SB_EEENS1_32KernelTmaWarpSpecializedPingpongEEENS5_IJNSA_ILi64EEESF_NSA_ILi128EEEEEENS_10tfloat32_tENS5_IJlSB_lEEESI_SJ_NS4_8TiledMMAINS4_8MMA_AtomIJNS4_4SM904GMMA29MMA_64x64x8_F32TF32TF32_SS_TNILNSN_7ScaleInE1ELSP_1EEEEEENS4_6LayoutISC_NS5_IJNSA_ILi0EEEST_ST_EEEEENS5_IJNS4_10UnderscoreESW_SW_EEEEENS4_13SM90_TMA_LOADENS4_14ComposedLayoutINS4_7SwizzleILi3ELi4ELi3EEENS4_18smem_ptr_flag_bitsILi32EEENSS_INS5_IJNSA_ILi8EEENSA_ILi32EEEEEENS5_IJS16_SB_EEEEEEEvNS4_8identityESZ_S1A_vS1B_EENS_8epilogue10collective6detail29Sm90TmaWarpSpecializedAdapterINS1E_15DefaultEpilogueISI_SJ_SJ_NS1D_6thread17LinearCombinationISI_Li1EffLNS1I_9ScaleType4KindE0ELNS_15FloatRoundStyleE2ESI_EENS1_15EpilogueDefaultEEEEEvvEEEEvNT_6ParamsE:
	.zero		1664


//--------------------- SYMBOLS --------------------------

	.type		.nv.reservedSmem.offset0,@object
	.size		.nv.reservedSmem.offset0,0x4
	.type		__assertfail,@function
